	.target	sm_90a

	.elftype	@"ET_EXEC"


//--------------------- .note.nv.tkinfo           --------------------------
	.section	.note.nv.tkinfo,"",@"SHT_NOTE"
	.sectionflags	@"SHF_NOTE_NV_TKINFO"
	.tkinfo
        /*0018*/ 	.word	0x00000002
        /*0030*/ 	.string	""
        /*0030*/ 	.string	"ptxas"
        /*0030*/ 	.string	"Cuda compilation tools, release 13.0, V13.0.88"
        /*0030*/ 	.string	"Build cuda_13.0.r13.0/compiler.36424714_0"
        /*0030*/ 	.string	"-arch sm_90a -m 64 "



//--------------------- .note.nv.cuinfo           --------------------------
	.section	.note.nv.cuinfo,"",@"SHT_NOTE"
	.sectionflags	@"SHF_NOTE_NV_CUINFO"
        /*0018*/ 	.short	0x0002
        /*001a*/ 	.short	0x005a
        /*001c*/ 	.short	0x0082
	.zero		2


//--------------------- .nv.info                  --------------------------
	.section	.nv.info,"",@"SHT_CUDA_INFO"
	.align	4


	//----- nvinfo : EIATTR_REGCOUNT
	.align		4
        /*0000*/ 	.byte	0x04, 0x2f
        /*0002*/ 	.short	(.L_15 - .L_14)
	.align		4
.L_14:
        /*0004*/ 	.word	index@(_ZN7cutlass13device_kernelINS_4gemm6kernel13GemmUniversalIN4cute5tupleIJiiiiEEENS1_10collective13CollectiveMmaINS1_34MainloopSm90TmaGmmaWarpSpecializedILi2ENS5_IJNS4_1CILi1EEESB_SB_EEENS1_35KernelTmaWarpSpecializedCooperativeEEENS5_IJNSA_ILi128EEENSA_ILi224EEESF_EEENS_10bfloat16_tENS5_IJlSB_lEEESI_SJ_NS4_8TiledMMAINS4_8MMA_AtomIJNS4_4SM904GMMA27MMA_64x32x16_F32BF16BF16_SSILNSN_5MajorE0ELSP_0ELNSN_7ScaleInE1ELSQ_1EEEEEENS4_6LayoutINS5_IJNSA_ILi2EEESB_SB_EEENS5_IJSB_NSA_ILi0EEESW_EEEEENS5_IJNS4_10UnderscoreESZ_SZ_EEEEENS4_13SM90_TMA_LOADENS4_14ComposedLayoutINS4_7SwizzleILi3ELi4ELi3EEENS4_18smem_ptr_flag_bitsILi16EEENST_INS5_IJNSA_ILi8EEENSA_ILi64EEEEEENS5_IJS19_SB_EEEEEEEvNS4_8identityES12_S1D_vS1E_EENS_8epilogue10collective6detail29Sm90TmaWarpSpecializedAdapterINS1H_15DefaultEpilogueISI_SJ_SJ_NS1G_6thread17LinearCombinationISI_Li1EffLNS1L_9ScaleType4KindE0ELNS_15FloatRoundStyleE2ESI_EENS1_15EpilogueDefaultEEEEEvvEEEEvNT_6ParamsE)
        /*0008*/ 	.word	0x000000a8


	//----- nvinfo : EIATTR_FRAME_SIZE
	.align		4
.L_15:
        /*000c*/ 	.byte	0x04, 0x11
        /*000e*/ 	.short	(.L_17 - .L_16)
	.align		4
.L_16:
        /*0010*/ 	.word	index@(_ZN7cutlass13device_kernelINS_4gemm6kernel13GemmUniversalIN4cute5tupleIJiiiiEEENS1_10collective13CollectiveMmaINS1_34MainloopSm90TmaGmmaWarpSpecializedILi2ENS5_IJNS4_1CILi1EEESB_SB_EEENS1_35KernelTmaWarpSpecializedCooperativeEEENS5_IJNSA_ILi128EEENSA_ILi224EEESF_EEENS_10bfloat16_tENS5_IJlSB_lEEESI_SJ_NS4_8TiledMMAINS4_8MMA_AtomIJNS4_4SM904GMMA27MMA_64x32x16_F32BF16BF16_SSILNSN_5MajorE0ELSP_0ELNSN_7ScaleInE1ELSQ_1EEEEEENS4_6LayoutINS5_IJNSA_ILi2EEESB_SB_EEENS5_IJSB_NSA_ILi0EEESW_EEEEENS5_IJNS4_10UnderscoreESZ_SZ_EEEEENS4_13SM90_TMA_LOADENS4_14ComposedLayoutINS4_7SwizzleILi3ELi4ELi3EEENS4_18smem_ptr_flag_bitsILi16EEENST_INS5_IJNSA_ILi8EEENSA_ILi64EEEEEENS5_IJS19_SB_EEEEEEEvNS4_8identityES12_S1D_vS1E_EENS_8epilogue10collective6detail29Sm90TmaWarpSpecializedAdapterINS1H_15DefaultEpilogueISI_SJ_SJ_NS1G_6thread17LinearCombinationISI_Li1EffLNS1L_9ScaleType4KindE0ELNS_15FloatRoundStyleE2ESI_EENS1_15EpilogueDefaultEEEEEvvEEEEvNT_6ParamsE)
        /*0014*/ 	.word	0x00000000


	//----- nvinfo : EIATTR_MIN_STACK_SIZE
	.align		4
.L_17:
        /*0018*/ 	.byte	0x04, 0x12
        /*001a*/ 	.short	(.L_19 - .L_18)
	.align		4
.L_18:
        /*001c*/ 	.word	index@(_ZN7cutlass13device_kernelINS_4gemm6kernel13GemmUniversalIN4cute5tupleIJiiiiEEENS1_10collective13CollectiveMmaINS1_34MainloopSm90TmaGmmaWarpSpecializedILi2ENS5_IJNS4_1CILi1EEESB_SB_EEENS1_35KernelTmaWarpSpecializedCooperativeEEENS5_IJNSA_ILi128EEENSA_ILi224EEESF_EEENS_10bfloat16_tENS5_IJlSB_lEEESI_SJ_NS4_8TiledMMAINS4_8MMA_AtomIJNS4_4SM904GMMA27MMA_64x32x16_F32BF16BF16_SSILNSN_5MajorE0ELSP_0ELNSN_7ScaleInE1ELSQ_1EEEEEENS4_6LayoutINS5_IJNSA_ILi2EEESB_SB_EEENS5_IJSB_NSA_ILi0EEESW_EEEEENS5_IJNS4_10UnderscoreESZ_SZ_EEEEENS4_13SM90_TMA_LOADENS4_14ComposedLayoutINS4_7SwizzleILi3ELi4ELi3EEENS4_18smem_ptr_flag_bitsILi16EEENST_INS5_IJNSA_ILi8EEENSA_ILi64EEEEEENS5_IJS19_SB_EEEEEEEvNS4_8identityES12_S1D_vS1E_EENS_8epilogue10collective6detail29Sm90TmaWarpSpecializedAdapterINS1H_15DefaultEpilogueISI_SJ_SJ_NS1G_6thread17LinearCombinationISI_Li1EffLNS1L_9ScaleType4KindE0ELNS_15FloatRoundStyleE2ESI_EENS1_15EpilogueDefaultEEEEEvvEEEEvNT_6ParamsE)
        /*0020*/ 	.word	0x00000000
.L_19:


//--------------------- .nv.compat                --------------------------
	.section	.nv.compat,"",@"SHT_CUDA_COMPAT_INFO"
	.align	4
        /*0000*/ 	.byte	0x02, 0x09, 0x01, 0x00, 0x02, 0x02, 0x04, 0x00, 0x02, 0x05, 0x05, 0x00, 0x03, 0x07, 0x01, 0x01
        /*0010*/ 	.byte	0x02, 0x03, 0x01, 0x00, 0x02, 0x06, 0x01, 0x00, 0x04, 0x0b, 0x08, 0x00, 0x00, 0x00, 0x00, 0x00
        /*0020*/ 	.byte	0x00, 0x00, 0x00, 0x00


//--------------------- .nv.info._ZN7cutlass13device_kernelINS_4gemm6kernel13GemmUniversalIN4cute5tupleIJiiiiEEENS1_10collective13CollectiveMmaINS1_34MainloopSm90TmaGmmaWarpSpecializedILi2ENS5_IJNS4_1CILi1EEESB_SB_EEENS1_35KernelTmaWarpSpecializedCooperativeEEENS5_IJNSA_ILi128EEENSA_ILi224EEESF_EEENS_10bfloat16_tENS5_IJlSB_lEEESI_SJ_NS4_8TiledMMAINS4_8MMA_AtomIJNS4_4SM904GMMA27MMA_64x32x16_F32BF16BF16_SSILNSN_5MajorE0ELSP_0ELNSN_7ScaleInE1ELSQ_1EEEEEENS4_6LayoutINS5_IJNSA_ILi2EEESB_SB_EEENS5_IJSB_NSA_ILi0EEESW_EEEEENS5_IJNS4_10UnderscoreESZ_SZ_EEEEENS4_13SM90_TMA_LOADENS4_14ComposedLayoutINS4_7SwizzleILi3ELi4ELi3EEENS4_18smem_ptr_flag_bitsILi16EEENST_INS5_IJNSA_ILi8EEENSA_ILi64EEEEEENS5_IJS19_SB_EEEEEEEvNS4_8identityES12_S1D_vS1E_EENS_8epilogue10collective6detail29Sm90TmaWarpSpecializedAdapterINS1H_15DefaultEpilogueISI_SJ_SJ_NS1G_6thread17LinearCombinationISI_Li1EffLNS1L_9ScaleType4KindE0ELNS_15FloatRoundStyleE2ESI_EENS1_15EpilogueDefaultEEEEEvvEEEEvNT_6ParamsE --------------------------
	.section	.nv.info._ZN7cutlass13device_kernelINS_4gemm6kernel13GemmUniversalIN4cute5tupleIJiiiiEEENS1_10collective13CollectiveMmaINS1_34MainloopSm90TmaGmmaWarpSpecializedILi2ENS5_IJNS4_1CILi1EEESB_SB_EEENS1_35KernelTmaWarpSpecializedCooperativeEEENS5_IJNSA_ILi128EEENSA_ILi224EEESF_EEENS_10bfloat16_tENS5_IJlSB_lEEESI_SJ_NS4_8TiledMMAINS4_8MMA_AtomIJNS4_4SM904GMMA27MMA_64x32x16_F32BF16BF16_SSILNSN_5MajorE0ELSP_0ELNSN_7ScaleInE1ELSQ_1EEEEEENS4_6LayoutINS5_IJNSA_ILi2EEESB_SB_EEENS5_IJSB_NSA_ILi0EEESW_EEEEENS5_IJNS4_10UnderscoreESZ_SZ_EEEEENS4_13SM90_TMA_LOADENS4_14ComposedLayoutINS4_7SwizzleILi3ELi4ELi3EEENS4_18smem_ptr_flag_bitsILi16EEENST_INS5_IJNSA_ILi8EEENSA_ILi64EEEEEENS5_IJS19_SB_EEEEEEEvNS4_8identityES12_S1D_vS1E_EENS_8epilogue10collective6detail29Sm90TmaWarpSpecializedAdapterINS1H_15DefaultEpilogueISI_SJ_SJ_NS1G_6thread17LinearCombinationISI_Li1EffLNS1L_9ScaleType4KindE0ELNS_15FloatRoundStyleE2ESI_EENS1_15EpilogueDefaultEEEEEvvEEEEvNT_6ParamsE,"",@"SHT_CUDA_INFO"
	.sectionflags	@""
	.align	4


	//----- nvinfo : EIATTR_CUDA_API_VERSION
	.align		4
        /*0000*/ 	.byte	0x04, 0x37
        /*0002*/ 	.short	(.L_21 - .L_20)
.L_20:
        /*0004*/ 	.word	0x00000082


	//----- nvinfo : EIATTR_KPARAM_INFO
	.align		4
.L_21:
        /*0008*/ 	.byte	0x04, 0x17
        /*000a*/ 	.short	(.L_23 - .L_22)
.L_22:
        /*000c*/ 	.word	0x00000000
        /*0010*/ 	.short	0x0000
        /*0012*/ 	.short	0x0070
        /*0014*/ 	.byte	0x00, 0xf0, 0x01, 0x10


	//----- nvinfo : EIATTR_SPARSE_MMA_MASK
	.align		4
.L_23:
        /*0018*/ 	.byte	0x03, 0x50
        /*001a*/ 	.short	0x0000


	//----- nvinfo : EIATTR_MAXREG_COUNT
	.align		4
        /*001c*/ 	.byte	0x03, 0x1b
        /*001e*/ 	.short	0x00a8


	//----- nvinfo : EIATTR_NUM_BARRIERS
	.align		4
        /*0020*/ 	.byte	0x02, 0x4c
        /*0022*/ 	.byte	0x01
	.zero		1


	//----- nvinfo : EIATTR_EXTERNS
	.align		4
        /*0024*/ 	.byte	0x04, 0x0f
        /*0026*/ 	.short	(.L_25 - .L_24)


	//   ....[0]....
	.align		4
.L_24:
        /*0028*/ 	.word	index@(__assertfail)


	//----- nvinfo : EIATTR_MERCURY_ISA_VERSION
	.align		4
.L_25:
        /*002c*/ 	.byte	0x03, 0x5f
        /*002e*/ 	.short	0x0101


	//----- nvinfo : EIATTR_INT_WARP_WIDE_INSTR_OFFSETS
	.align		4
        /*0030*/ 	.byte	0x04, 0x31
        /*0032*/ 	.short	(.L_27 - .L_26)


	//   ....[0]....
.L_26:
        /*0034*/ 	.word	0x00000370


	//   ....[1]....
        /*0038*/ 	.word	0x000003a0


	//   ....[2]....
        /*003c*/ 	.word	0x00000480


	//----- nvinfo : EIATTR_COOP_GROUP_MASK_REGIDS
	.align		4
.L_27:
        /*0040*/ 	.byte	0x04, 0x29
        /*0042*/ 	.short	(.L_29 - .L_28)


	//   ....[0]....
.L_28:
        /*0044*/ 	.word	0xffffffff


	//   ....[1]....
        /*0048*/ 	.word	0xffffffff


	//   ....[2]....
        /*004c*/ 	.word	0xffffffff


	//   ....[3]....
        /*0050*/ 	.word	0xffffffff


	//   ....[4]....
        /*0054*/ 	.word	0xffffffff


	//----- nvinfo : EIATTR_COOP_GROUP_INSTR_OFFSETS
	.align		4
.L_29:
        /*0058*/ 	.byte	0x04, 0x28
        /*005a*/ 	.short	(.L_31 - .L_30)


	//   ....[0]....
.L_30:
        /*005c*/ 	.word	0x00000060


	//   ....[1]....
        /*0060*/ 	.word	0x00000070


	//   ....[2]....
        /*0064*/ 	.word	0x00000130


	//   ....[3]....
        /*0068*/ 	.word	0x00000280


	//   ....[4]....
        /*006c*/ 	.word	0x00000f30


	//----- nvinfo : EIATTR_REG_RECONFIG
	.align		4
.L_31:
        /*0070*/ 	.byte	0x01, 0x54
	.zero		2


	//----- nvinfo : EIATTR_SYSCALL_OFFSETS
	.align		4
        /*0074*/ 	.byte	0x04, 0x46
        /*0076*/ 	.short	(.L_33 - .L_32)


	//   ....[0]....
.L_32:
        /*0078*/ 	.word	0x000010f0


	//----- nvinfo : EIATTR_MBARRIER_INSTR_OFFSETS
	.align		4
.L_33:
        /*007c*/ 	.byte	0x04, 0x39
        /*007e*/ 	.short	(.L_35 - .L_34)


	//   ....[0]....
.L_34:
        /*0080*/ 	.word	0x00000230
        /*0084*/ 	.word	0x000000ff
        /*0088*/ 	.word	0x00000000
        /*008c*/ 	.short	0x0100
        /*008e*/ 	.byte	0x08
	.zero		1


	//   ....[1]....
        /*0090*/ 	.word	0x00000240
        /*0094*/ 	.word	0x000000ff
        /*0098*/ 	.word	0x00000010
        /*009c*/ 	.short	0x0100
        /*009e*/ 	.byte	0x08
	.zero		1


	//   ....[2]....
        /*00a0*/ 	.word	0x00000250
        /*00a4*/ 	.word	0x000000ff
        /*00a8*/ 	.word	0x00000008
        /*00ac*/ 	.short	0x0100
        /*00ae*/ 	.byte	0x08
	.zero		1


	//   ....[3]....
        /*00b0*/ 	.word	0x00000260
        /*00b4*/ 	.word	0x000000ff
        /*00b8*/ 	.word	0x00000018
        /*00bc*/ 	.short	0x0100
        /*00be*/ 	.byte	0x08
	.zero		1


	//   ....[4]....
        /*00c0*/ 	.word	0x000004f0
        /*00c4*/ 	.word	0x000000ff
        /*00c8*/ 	.word	0x00000030
        /*00cc*/ 	.short	0x0100
        /*00ce*/ 	.byte	0x06
	.zero		1


	//   ....[5]....
        /*00d0*/ 	.word	0x00000550
        /*00d4*/ 	.word	0x000000ff
        /*00d8*/ 	.word	0x00000038
        /*00dc*/ 	.short	0x0100
        /*00de*/ 	.byte	0x06
	.zero		1


	//   ....[6]....
        /*00e0*/ 	.word	0x00001170
        /*00e4*/ 	.word	0x00000003
        /*00e8*/ 	.word	0x00000000
        /*00ec*/ 	.short	0x010a
        /*00ee*/ 	.byte	0x3f
	.zero		1


	//   ....[7]....
        /*00f0*/ 	.word	0x000011b0
        /*00f4*/ 	.word	0x00000003
        /*00f8*/ 	.word	0x00000000
        /*00fc*/ 	.short	0x010a
        /*00fe*/ 	.byte	0x3f
	.zero		1


	//   ....[8]....
        /*0100*/ 	.word	0x00002a60
        /*0104*/ 	.word	0x000000ff
        /*0108*/ 	.word	0x00000000
        /*010c*/ 	.short	0x010a
        /*010e*/ 	.byte	0x09
	.zero		1


	//   ....[9]....
        /*0110*/ 	.word	0x00002aa0
        /*0114*/ 	.word	0x000000ff
        /*0118*/ 	.word	0x00000000
        /*011c*/ 	.short	0x010a
        /*011e*/ 	.byte	0x09
	.zero		1


	//   ....[10]....
        /*0120*/ 	.word	0x00004160
        /*0124*/ 	.word	0x000000ff
        /*0128*/ 	.word	0x00000000
        /*012c*/ 	.short	0x0101
        /*012e*/ 	.byte	0x08
	.zero		1


	//   ....[11]....
        /*0130*/ 	.word	0x00004340
        /*0134*/ 	.word	0x000000ff
        /*0138*/ 	.word	0x00000000
        /*013c*/ 	.short	0x0101
        /*013e*/ 	.byte	0x04
	.zero		1


	//   ....[12]....
        /*0140*/ 	.word	0x0000c990
        /*0144*/ 	.word	0x0000000c
        /*0148*/ 	.word	0x00000010
        /*014c*/ 	.short	0x010a
        /*014e*/ 	.byte	0x3f
	.zero		1


	//   ....[13]....
        /*0150*/ 	.word	0x0000ce10
        /*0154*/ 	.word	0x00000005
        /*0158*/ 	.word	0x00000038
        /*015c*/ 	.short	0x0101
        /*015e*/ 	.byte	0x3f
	.zero		1


	//   ....[14]....
        /*0160*/ 	.word	0x0000d510
        /*0164*/ 	.word	0x00000007
        /*0168*/ 	.word	0x00000000
        /*016c*/ 	.short	0x010a
        /*016e*/ 	.byte	0x3f
	.zero		1


	//   ....[15]....
        /*0170*/ 	.word	0x0000d590
        /*0174*/ 	.word	0x00000005
        /*0178*/ 	.word	0x00000000
        /*017c*/ 	.short	0x010a
        /*017e*/ 	.byte	0x3f
	.zero		1


	//   ....[16]....
        /*0180*/ 	.word	0x0000d5f0
        /*0184*/ 	.word	0x00000003
        /*0188*/ 	.word	0x00000000
        /*018c*/ 	.short	0x010a
        /*018e*/ 	.byte	0x3f
	.zero		1


	//   ....[17]....
        /*0190*/ 	.word	0x0000d650
        /*0194*/ 	.word	0x00000004
        /*0198*/ 	.word	0x00000000
        /*019c*/ 	.short	0x010a
        /*019e*/ 	.byte	0x3f
	.zero		1


	//   ....[18]....
        /*01a0*/ 	.word	0x0000d720
        /*01a4*/ 	.word	0x0000000c
        /*01a8*/ 	.word	0x00000010
        /*01ac*/ 	.short	0x010a
        /*01ae*/ 	.byte	0x3f
	.zero		1


	//   ....[19]....
        /*01b0*/ 	.word	0x0000d7f0
        /*01b4*/ 	.word	0x00000007
        /*01b8*/ 	.word	0x00000000
        /*01bc*/ 	.short	0x010a
        /*01be*/ 	.byte	0x3f
	.zero		1


	//----- nvinfo : EIATTR_NUM_MBARRIERS
	.align		4
.L_35:
        /*01c0*/ 	.byte	0x03, 0x38
        /*01c2*/ 	.short	0x0006


	//----- nvinfo : EIATTR_EXIT_INSTR_OFFSETS
	.align		4
        /*01c4*/ 	.byte	0x04, 0x1c
        /*01c6*/ 	.short	(.L_37 - .L_36)


	//   ....[0]....
.L_36:
        /*01c8*/ 	.word	0x000005a0


	//   ....[1]....
        /*01cc*/ 	.word	0x00000e60


	//   ....[2]....
        /*01d0*/ 	.word	0x0000c000


	//   ....[3]....
        /*01d4*/ 	.word	0x0000c630


	//   ....[4]....
        /*01d8*/ 	.word	0x0000d5e0


	//----- nvinfo : EIATTR_MAX_THREADS
	.align		4
.L_37:
        /*01dc*/ 	.byte	0x04, 0x05
        /*01de*/ 	.short	(.L_39 - .L_38)
.L_38:
        /*01e0*/ 	.word	0x00000180
        /*01e4*/ 	.word	0x00000001
        /*01e8*/ 	.word	0x00000001


	//----- nvinfo : EIATTR_CRS_STACK_SIZE
	.align		4
.L_39:
        /*01ec*/ 	.byte	0x04, 0x1e
        /*01ee*/ 	.short	(.L_41 - .L_40)
.L_40:
        /*01f0*/ 	.word	0x00000000


	//----- nvinfo : EIATTR_CBANK_PARAM_SIZE
	.align		4
.L_41:
        /*01f4*/ 	.byte	0x03, 0x19
        /*01f6*/ 	.short	0x0470


	//----- nvinfo : EIATTR_PARAM_CBANK
	.align		4
        /*01f8*/ 	.byte	0x04, 0x0a
        /*01fa*/ 	.short	(.L_43 - .L_42)
	.align		4
.L_42:
        /*01fc*/ 	.word	index@(.nv.constant0._ZN7cutlass13device_kernelINS_4gemm6kernel13GemmUniversalIN4cute5tupleIJiiiiEEENS1_10collective13CollectiveMmaINS1_34MainloopSm90TmaGmmaWarpSpecializedILi2ENS5_IJNS4_1CILi1EEESB_SB_EEENS1_35KernelTmaWarpSpecializedCooperativeEEENS5_IJNSA_ILi128EEENSA_ILi224EEESF_EEENS_10bfloat16_tENS5_IJlSB_lEEESI_SJ_NS4_8TiledMMAINS4_8MMA_AtomIJNS4_4SM904GMMA27MMA_64x32x16_F32BF16BF16_SSILNSN_5MajorE0ELSP_0ELNSN_7ScaleInE1ELSQ_1EEEEEENS4_6LayoutINS5_IJNSA_ILi2EEESB_SB_EEENS5_IJSB_NSA_ILi0EEESW_EEEEENS5_IJNS4_10UnderscoreESZ_SZ_EEEEENS4_13SM90_TMA_LOADENS4_14ComposedLayoutINS4_7SwizzleILi3ELi4ELi3EEENS4_18smem_ptr_flag_bitsILi16EEENST_INS5_IJNSA_ILi8EEENSA_ILi64EEEEEENS5_IJS19_SB_EEEEEEEvNS4_8identityES12_S1D_vS1E_EENS_8epilogue10collective6detail29Sm90TmaWarpSpecializedAdapterINS1H_15DefaultEpilogueISI_SJ_SJ_NS1G_6thread17LinearCombinationISI_Li1EffLNS1L_9ScaleType4KindE0ELNS_15FloatRoundStyleE2ESI_EENS1_15EpilogueDefaultEEEEEvvEEEEvNT_6ParamsE)
        /*0200*/ 	.short	0x0210
        /*0202*/ 	.short	0x0470


	//----- nvinfo : EIATTR_SW_WAR
	.align		4
.L_43:
        /*0204*/ 	.byte	0x04, 0x36
        /*0206*/ 	.short	(.L_45 - .L_44)
.L_44:
        /*0208*/ 	.word	0x00000008
.L_45:


//--------------------- .nv.callgraph             --------------------------
	.section	.nv.callgraph,"",@"SHT_CUDA_CALLGRAPH"
	.align	4
	.sectionentsize	8
	.align		4
        /*0000*/ 	.word	0x00000000
	.align		4
        /*0004*/ 	.word	0xffffffff
	.align		4
        /*0008*/ 	.word	index@(_ZN7cutlass13device_kernelINS_4gemm6kernel13GemmUniversalIN4cute5tupleIJiiiiEEENS1_10collective13CollectiveMmaINS1_34MainloopSm90TmaGmmaWarpSpecializedILi2ENS5_IJNS4_1CILi1EEESB_SB_EEENS1_35KernelTmaWarpSpecializedCooperativeEEENS5_IJNSA_ILi128EEENSA_ILi224EEESF_EEENS_10bfloat16_tENS5_IJlSB_lEEESI_SJ_NS4_8TiledMMAINS4_8MMA_AtomIJNS4_4SM904GMMA27MMA_64x32x16_F32BF16BF16_SSILNSN_5MajorE0ELSP_0ELNSN_7ScaleInE1ELSQ_1EEEEEENS4_6LayoutINS5_IJNSA_ILi2EEESB_SB_EEENS5_IJSB_NSA_ILi0EEESW_EEEEENS5_IJNS4_10UnderscoreESZ_SZ_EEEEENS4_13SM90_TMA_LOADENS4_14ComposedLayoutINS4_7SwizzleILi3ELi4ELi3EEENS4_18smem_ptr_flag_bitsILi16EEENST_INS5_IJNSA_ILi8EEENSA_ILi64EEEEEENS5_IJS19_SB_EEEEEEEvNS4_8identityES12_S1D_vS1E_EENS_8epilogue10collective6detail29Sm90TmaWarpSpecializedAdapterINS1H_15DefaultEpilogueISI_SJ_SJ_NS1G_6thread17LinearCombinationISI_Li1EffLNS1L_9ScaleType4KindE0ELNS_15FloatRoundStyleE2ESI_EENS1_15EpilogueDefaultEEEEEvvEEEEvNT_6ParamsE)
	.align		4
        /*000c*/ 	.word	index@(__assertfail)
	.align		4
        /*0010*/ 	.word	0x00000000
	.align		4
        /*0014*/ 	.word	0xfffffffe
	.align		4
        /*0018*/ 	.word	0x00000000
	.align		4
        /*001c*/ 	.word	0xfffffffd
	.align		4
        /*0020*/ 	.word	0x00000000
	.align		4
        /*0024*/ 	.word	0xfffffffc


//--------------------- .nv.constant4             --------------------------
	.section	.nv.constant4,"a",@progbits
	.align	8
	.align		8
.nv.constant4:
        /*0000*/ 	.dword	__assertfail
	.align		8
        /*0008*/ 	.dword	__unnamed_1
	.align		8
        /*0010*/ 	.dword	_ZN40_INTERNAL_92d6232e_4_k_cu_24265910_112404cuda3std3__45__cpo5beginE
	.align		8
        /*0018*/ 	.dword	_ZN40_INTERNAL_92d6232e_4_k_cu_24265910_112404cuda3std3__45__cpo3endE
	.align		8
        /*0020*/ 	.dword	_ZN40_INTERNAL_92d6232e_4_k_cu_24265910_112404cuda3std3__45__cpo6cbeginE
	.align		8
        /*0028*/ 	.dword	_ZN40_INTERNAL_92d6232e_4_k_cu_24265910_112404cuda3std3__45__cpo4cendE
	.align		8
        /*0030*/ 	.dword	_ZN40_INTERNAL_92d6232e_4_k_cu_24265910_112404cuda3std3__442_GLOBAL__N__92d6232e_4_k_cu_24265910_112406ignoreE
	.align		8
        /*0038*/ 	.dword	_ZN40_INTERNAL_92d6232e_4_k_cu_24265910_112404cuda3std3__419piecewise_constructE
	.align		8
        /*0040*/ 	.dword	_ZN40_INTERNAL_92d6232e_4_k_cu_24265910_112404cuda3std3__48in_placeE
	.align		8
        /*0048*/ 	.dword	_ZN40_INTERNAL_92d6232e_4_k_cu_24265910_112404cuda3std6ranges3__45__cpo4swapE
	.align		8
        /*0050*/ 	.dword	_ZN40_INTERNAL_92d6232e_4_k_cu_24265910_112404cuda3std6ranges3__45__cpo9iter_moveE
	.align		8
        /*0058*/ 	.dword	_ZN40_INTERNAL_92d6232e_4_k_cu_24265910_112404cute7productE
	.align		8
        /*0060*/ 	.dword	_ZN40_INTERNAL_92d6232e_4_k_cu_24265910_112404cute1_E
	.align		8
        /*0068*/ 	.dword	$str$22
	.align		8
        /*0070*/ 	.dword	$str$23


//--------------------- .text._ZN7cutlass13device_kernelINS_4gemm6kernel13GemmUniversalIN4cute5tupleIJiiiiEEENS1_10collective13CollectiveMmaINS1_34MainloopSm90TmaGmmaWarpSpecializedILi2ENS5_IJNS4_1CILi1EEESB_SB_EEENS1_35KernelTmaWarpSpecializedCooperativeEEENS5_IJNSA_ILi128EEENSA_ILi224EEESF_EEENS_10bfloat16_tENS5_IJlSB_lEEESI_SJ_NS4_8TiledMMAINS4_8MMA_AtomIJNS4_4SM904GMMA27MMA_64x32x16_F32BF16BF16_SSILNSN_5MajorE0ELSP_0ELNSN_7ScaleInE1ELSQ_1EEEEEENS4_6LayoutINS5_IJNSA_ILi2EEESB_SB_EEENS5_IJSB_NSA_ILi0EEESW_EEEEENS5_IJNS4_10UnderscoreESZ_SZ_EEEEENS4_13SM90_TMA_LOADENS4_14ComposedLayoutINS4_7SwizzleILi3ELi4ELi3EEENS4_18smem_ptr_flag_bitsILi16EEENST_INS5_IJNSA_ILi8EEENSA_ILi64EEEEEENS5_IJS19_SB_EEEEEEEvNS4_8identityES12_S1D_vS1E_EENS_8epilogue10collective6detail29Sm90TmaWarpSpecializedAdapterINS1H_15DefaultEpilogueISI_SJ_SJ_NS1G_6thread17LinearCombinationISI_Li1EffLNS1L_9ScaleType4KindE0ELNS_15FloatRoundStyleE2ESI_EENS1_15EpilogueDefaultEEEEEvvEEEEvNT_6ParamsE --------------------------
	.section	.text._ZN7cutlass13device_kernelINS_4gemm6kernel13GemmUniversalIN4cute5tupleIJiiiiEEENS1_10collective13CollectiveMmaINS1_34MainloopSm90TmaGmmaWarpSpecializedILi2ENS5_IJNS4_1CILi1EEESB_SB_EEENS1_35KernelTmaWarpSpecializedCooperativeEEENS5_IJNSA_ILi128EEENSA_ILi224EEESF_EEENS_10bfloat16_tENS5_IJlSB_lEEESI_SJ_NS4_8TiledMMAINS4_8MMA_AtomIJNS4_4SM904GMMA27MMA_64x32x16_F32BF16BF16_SSILNSN_5MajorE0ELSP_0ELNSN_7ScaleInE1ELSQ_1EEEEEENS4_6LayoutINS5_IJNSA_ILi2EEESB_SB_EEENS5_IJSB_NSA_ILi0EEESW_EEEEENS5_IJNS4_10UnderscoreESZ_SZ_EEEEENS4_13SM90_TMA_LOADENS4_14ComposedLayoutINS4_7SwizzleILi3ELi4ELi3EEENS4_18smem_ptr_flag_bitsILi16EEENST_INS5_IJNSA_ILi8EEENSA_ILi64EEEEEENS5_IJS19_SB_EEEEEEEvNS4_8identityES12_S1D_vS1E_EENS_8epilogue10collective6detail29Sm90TmaWarpSpecializedAdapterINS1H_15DefaultEpilogueISI_SJ_SJ_NS1G_6thread17LinearCombinationISI_Li1EffLNS1L_9ScaleType4KindE0ELNS_15FloatRoundStyleE2ESI_EENS1_15EpilogueDefaultEEEEEvvEEEEvNT_6ParamsE,"ax",@progbits
	.align	128
.text._ZN7cutlass13device_kernelINS_4gemm6kernel13GemmUniversalIN4cute5tupleIJiiiiEEENS1_10collective13CollectiveMmaINS1_34MainloopSm90TmaGmmaWarpSpecializedILi2ENS5_IJNS4_1CILi1EEESB_SB_EEENS1_35KernelTmaWarpSpecializedCooperativeEEENS5_IJNSA_ILi128EEENSA_ILi224EEESF_EEENS_10bfloat16_tENS5_IJlSB_lEEESI_SJ_NS4_8TiledMMAINS4_8MMA_AtomIJNS4_4SM904GMMA27MMA_64x32x16_F32BF16BF16_SSILNSN_5MajorE0ELSP_0ELNSN_7ScaleInE1ELSQ_1EEEEEENS4_6LayoutINS5_IJNSA_ILi2EEESB_SB_EEENS5_IJSB_NSA_ILi0EEESW_EEEEENS5_IJNS4_10UnderscoreESZ_SZ_EEEEENS4_13SM90_TMA_LOADENS4_14ComposedLayoutINS4_7SwizzleILi3ELi4ELi3EEENS4_18smem_ptr_flag_bitsILi16EEENST_INS5_IJNSA_ILi8EEENSA_ILi64EEEEEENS5_IJS19_SB_EEEEEEEvNS4_8identityES12_S1D_vS1E_EENS_8epilogue10collective6detail29Sm90TmaWarpSpecializedAdapterINS1H_15DefaultEpilogueISI_SJ_SJ_NS1G_6thread17LinearCombinationISI_Li1EffLNS1L_9ScaleType4KindE0ELNS_15FloatRoundStyleE2ESI_EENS1_15EpilogueDefaultEEEEEvvEEEEvNT_6ParamsE:
        .type           _ZN7cutlass13device_kernelINS_4gemm6kernel13GemmUniversalIN4cute5tupleIJiiiiEEENS1_10collective13CollectiveMmaINS1_34MainloopSm90TmaGmmaWarpSpecializedILi2ENS5_IJNS4_1CILi1EEESB_SB_EEENS1_35KernelTmaWarpSpecializedCooperativeEEENS5_IJNSA_ILi128EEENSA_ILi224EEESF_EEENS_10bfloat16_tENS5_IJlSB_lEEESI_SJ_NS4_8TiledMMAINS4_8MMA_AtomIJNS4_4SM904GMMA27MMA_64x32x16_F32BF16BF16_SSILNSN_5MajorE0ELSP_0ELNSN_7ScaleInE1ELSQ_1EEEEEENS4_6LayoutINS5_IJNSA_ILi2EEESB_SB_EEENS5_IJSB_NSA_ILi0EEESW_EEEEENS5_IJNS4_10UnderscoreESZ_SZ_EEEEENS4_13SM90_TMA_LOADENS4_14ComposedLayoutINS4_7SwizzleILi3ELi4ELi3EEENS4_18smem_ptr_flag_bitsILi16EEENST_INS5_IJNSA_ILi8EEENSA_ILi64EEEEEENS5_IJS19_SB_EEEEEEEvNS4_8identityES12_S1D_vS1E_EENS_8epilogue10collective6detail29Sm90TmaWarpSpecializedAdapterINS1H_15DefaultEpilogueISI_SJ_SJ_NS1G_6thread17LinearCombinationISI_Li1EffLNS1L_9ScaleType4KindE0ELNS_15FloatRoundStyleE2ESI_EENS1_15EpilogueDefaultEEEEEvvEEEEvNT_6ParamsE,@function
        .size           _ZN7cutlass13device_kernelINS_4gemm6kernel13GemmUniversalIN4cute5tupleIJiiiiEEENS1_10collective13CollectiveMmaINS1_34MainloopSm90TmaGmmaWarpSpecializedILi2ENS5_IJNS4_1CILi1EEESB_SB_EEENS1_35KernelTmaWarpSpecializedCooperativeEEENS5_IJNSA_ILi128EEENSA_ILi224EEESF_EEENS_10bfloat16_tENS5_IJlSB_lEEESI_SJ_NS4_8TiledMMAINS4_8MMA_AtomIJNS4_4SM904GMMA27MMA_64x32x16_F32BF16BF16_SSILNSN_5MajorE0ELSP_0ELNSN_7ScaleInE1ELSQ_1EEEEEENS4_6LayoutINS5_IJNSA_ILi2EEESB_SB_EEENS5_IJSB_NSA_ILi0EEESW_EEEEENS5_IJNS4_10UnderscoreESZ_SZ_EEEEENS4_13SM90_TMA_LOADENS4_14ComposedLayoutINS4_7SwizzleILi3ELi4ELi3EEENS4_18smem_ptr_flag_bitsILi16EEENST_INS5_IJNSA_ILi8EEENSA_ILi64EEEEEENS5_IJS19_SB_EEEEEEEvNS4_8identityES12_S1D_vS1E_EENS_8epilogue10collective6detail29Sm90TmaWarpSpecializedAdapterINS1H_15DefaultEpilogueISI_SJ_SJ_NS1G_6thread17LinearCombinationISI_Li1EffLNS1L_9ScaleType4KindE0ELNS_15FloatRoundStyleE2ESI_EENS1_15EpilogueDefaultEEEEEvvEEEEvNT_6ParamsE,(.L_x_286 - _ZN7cutlass13device_kernelINS_4gemm6kernel13GemmUniversalIN4cute5tupleIJiiiiEEENS1_10collective13CollectiveMmaINS1_34MainloopSm90TmaGmmaWarpSpecializedILi2ENS5_IJNS4_1CILi1EEESB_SB_EEENS1_35KernelTmaWarpSpecializedCooperativeEEENS5_IJNSA_ILi128EEENSA_ILi224EEESF_EEENS_10bfloat16_tENS5_IJlSB_lEEESI_SJ_NS4_8TiledMMAINS4_8MMA_AtomIJNS4_4SM904GMMA27MMA_64x32x16_F32BF16BF16_SSILNSN_5MajorE0ELSP_0ELNSN_7ScaleInE1ELSQ_1EEEEEENS4_6LayoutINS5_IJNSA_ILi2EEESB_SB_EEENS5_IJSB_NSA_ILi0EEESW_EEEEENS5_IJNS4_10UnderscoreESZ_SZ_EEEEENS4_13SM90_TMA_LOADENS4_14ComposedLayoutINS4_7SwizzleILi3ELi4ELi3EEENS4_18smem_ptr_flag_bitsILi16EEENST_INS5_IJNSA_ILi8EEENSA_ILi64EEEEEENS5_IJS19_SB_EEEEEEEvNS4_8identityES12_S1D_vS1E_EENS_8epilogue10collective6detail29Sm90TmaWarpSpecializedAdapterINS1H_15DefaultEpilogueISI_SJ_SJ_NS1G_6thread17LinearCombinationISI_Li1EffLNS1L_9ScaleType4KindE0ELNS_15FloatRoundStyleE2ESI_EENS1_15EpilogueDefaultEEEEEvvEEEEvNT_6ParamsE)
        .other          _ZN7cutlass13device_kernelINS_4gemm6kernel13GemmUniversalIN4cute5tupleIJiiiiEEENS1_10collective13CollectiveMmaINS1_34MainloopSm90TmaGmmaWarpSpecializedILi2ENS5_IJNS4_1CILi1EEESB_SB_EEENS1_35KernelTmaWarpSpecializedCooperativeEEENS5_IJNSA_ILi128EEENSA_ILi224EEESF_EEENS_10bfloat16_tENS5_IJlSB_lEEESI_SJ_NS4_8TiledMMAINS4_8MMA_AtomIJNS4_4SM904GMMA27MMA_64x32x16_F32BF16BF16_SSILNSN_5MajorE0ELSP_0ELNSN_7ScaleInE1ELSQ_1EEEEEENS4_6LayoutINS5_IJNSA_ILi2EEESB_SB_EEENS5_IJSB_NSA_ILi0EEESW_EEEEENS5_IJNS4_10UnderscoreESZ_SZ_EEEEENS4_13SM90_TMA_LOADENS4_14ComposedLayoutINS4_7SwizzleILi3ELi4ELi3EEENS4_18smem_ptr_flag_bitsILi16EEENST_INS5_IJNSA_ILi8EEENSA_ILi64EEEEEENS5_IJS19_SB_EEEEEEEvNS4_8identityES12_S1D_vS1E_EENS_8epilogue10collective6detail29Sm90TmaWarpSpecializedAdapterINS1H_15DefaultEpilogueISI_SJ_SJ_NS1G_6thread17LinearCombinationISI_Li1EffLNS1L_9ScaleType4KindE0ELNS_15FloatRoundStyleE2ESI_EENS1_15EpilogueDefaultEEEEEvvEEEEvNT_6ParamsE,@"STO_CUDA_ENTRY STV_DEFAULT"
_ZN7cutlass13device_kernelINS_4gemm6kernel13GemmUniversalIN4cute5tupleIJiiiiEEENS1_10collective13CollectiveMmaINS1_34MainloopSm90TmaGmmaWarpSpecializedILi2ENS5_IJNS4_1CILi1EEESB_SB_EEENS1_35KernelTmaWarpSpecializedCooperativeEEENS5_IJNSA_ILi128EEENSA_ILi224EEESF_EEENS_10bfloat16_tENS5_IJlSB_lEEESI_SJ_NS4_8TiledMMAINS4_8MMA_AtomIJNS4_4SM904GMMA27MMA_64x32x16_F32BF16BF16_SSILNSN_5MajorE0ELSP_0ELNSN_7ScaleInE1ELSQ_1EEEEEENS4_6LayoutINS5_IJNSA_ILi2EEESB_SB_EEENS5_IJSB_NSA_ILi0EEESW_EEEEENS5_IJNS4_10UnderscoreESZ_SZ_EEEEENS4_13SM90_TMA_LOADENS4_14ComposedLayoutINS4_7SwizzleILi3ELi4ELi3EEENS4_18smem_ptr_flag_bitsILi16EEENST_INS5_IJNSA_ILi8EEENSA_ILi64EEEEEENS5_IJS19_SB_EEEEEEEvNS4_8identityES12_S1D_vS1E_EENS_8epilogue10collective6detail29Sm90TmaWarpSpecializedAdapterINS1H_15DefaultEpilogueISI_SJ_SJ_NS1G_6thread17LinearCombinationISI_Li1EffLNS1L_9ScaleType4KindE0ELNS_15FloatRoundStyleE2ESI_EENS1_15EpilogueDefaultEEEEEvvEEEEvNT_6ParamsE:
[----:B------:R-:W0:Y:S01]  /*0000*/  LDC R1, c[0x0][0x28] ;  /* 0x00000a00ff017b82 */ /* 0x000e220000000800 */
[----:B------:R-:W1:Y:S01]  /*0010*/  S2R R18, SR_TID.X ;  /* 0x0000000000127919 */ /* 0x000e620000002100 */
[----:B------:R-:W-:Y:S01]  /*0020*/  ELECT P0, URZ, PT ;  /* 0x00000000003f782f */ /* 0x000fe20003800000 */
[----:B------:R-:W-:Y:S01]  /*0030*/  BSSY B0, `(.L_x_0) ;  /* 0x000000f000007945 */ /* 0x000fe20003800000 */
[--C-:B-1----:R-:W-:Y:S02]  /*0040*/  SHF.R.U32.HI R0, RZ, 0x5, R18.reuse ;  /* 0x00000005ff007819 */ /* 0x102fe40000011612 */
[----:B------:R-:W-:-:S03]  /*0050*/  SHF.R.U32.HI R22, RZ, 0x7, R18 ;  /* 0x00000007ff167819 */ /* 0x000fc60000011612 */
[----:B------:R-:W1:Y:S04]  /*0060*/  SHFL.IDX PT, R5, R0, RZ, 0x1f ;  /* 0x00001fff00057589 */ /* 0x000e6800000e0000 */
[----:B------:R2:W3:Y:S01]  /*0070*/  SHFL.IDX PT, R8, R22, RZ, 0x1f ;  /* 0x00001fff16087589 */ /* 0x0004e200000e0000 */
[----:B-1----:R-:W-:-:S13]  /*0080*/  ISETP.NE.OR P0, PT, R5, RZ, !P0 ;  /* 0x000000ff0500720c */ /* 0x002fda0004705670 */
[----:B0-23--:R-:W-:Y:S05]  /*0090*/  @P0 BRA `(.L_x_1) ;  /* 0x0000000000200947 */ /* 0x00dfea0003800000 */
[----:B------:R-:W-:Y:S02]  /*00a0*/  ULDC.64 UR4, c[0x0][0x198] ;  /* 0x0000660000047ab9 */ /* 0x000fe40000000a00 */
[----:B------:R-:W-:Y:S02]  /*00b0*/  UIADD3 UR6, UP0, UR4, 0xf0, URZ ;  /* 0x000000f004067890 */ /* 0x000fe4000ff1e03f */
[----:B------:R-:W-:Y:S02]  /*00c0*/  UIADD3 UR4, UP1, UR4, 0x1f0, URZ ;  /* 0x000001f004047890 */ /* 0x000fe4000ff3e03f */
[----:B------:R-:W-:Y:S02]  /*00d0*/  UIADD3.X UR7, URZ, UR5, URZ, UP0, !UPT ;  /* 0x000000053f077290 */ /* 0x000fe400087fe43f */
[----:B------:R-:W-:-:S07]  /*00e0*/  UIADD3.X UR5, URZ, UR5, URZ, UP1, !UPT ;  /* 0x000000053f057290 */ /* 0x000fce0008ffe43f */
[----:B------:R0:W-:Y:S02]  /*00f0*/  UTMACCTL.PF [UR6] ;  /* 0x00000000060079b9 */ /* 0x0001e40008040000 */
[----:B------:R0:W-:Y:S02]  /*0100*/  UTMACCTL.PF [UR4] ;  /* 0x00000000040079b9 */ /* 0x0001e40008040000 */
[----:B0-----:R-:W-:Y:S01]  /*0110*/  NOP ;  /* 0x0000000000007918 */ /* 0x001fe20000000000 */
.L_x_1:
[----:B------:R-:W-:Y:S05]  /*0120*/  BSYNC B0 ;  /* 0x0000000000007941 */ /* 0x000fea0003800000 */
.L_x_0:
[----:B------:R-:W0:Y:S02]  /*0130*/  SHFL.IDX PT, R2, R0, RZ, 0x1f ;  /* 0x00001fff00027589 */ /* 0x000e2400000e0000 */
[----:B0-----:R-:W-:-:S13]  /*0140*/  ISETP.NE.AND P0, PT, R2, RZ, PT ;  /* 0x000000ff0200720c */ /* 0x001fda0003f05270 */
[----:B------:R-:W-:Y:S05]  /*0150*/  @P0 BRA `(.L_x_2) ;  /* 0x0000000000480947 */ /* 0x000fea0003800000 */
[----:B------:R-:W0:Y:S01]  /*0160*/  S2UR UR8, SR_CgaCtaId ;  /* 0x00000000000879c3 */ /* 0x000e220000008800 */
[----:B------:R-:W-:Y:S01]  /*0170*/  UMOV UR4, 0x400 ;  /* 0x0000040000047882 */ /* 0x000fe20000000000 */
[----:B------:R-:W-:Y:S01]  /*0180*/  UMOV UR5, 0x1 ;  /* 0x0000000100057882 */ /* 0x000fe20000000000 */
[----:B------:R-:W-:Y:S01]  /*0190*/  UMOV UR6, 0x100 ;  /* 0x0000010000067882 */ /* 0x000fe20000000000 */
[----:B------:R-:W-:Y:S01]  /*01a0*/  ELECT P0, URZ, PT ;  /* 0x00000000003f782f */ /* 0x000fe20003800000 */
[----:B------:R-:W-:-:S04]  /*01b0*/  UIADD3 UR6, -UR6, 0x100000, URZ ;  /* 0x0010000006067890 */ /* 0x000fc8000fffe13f */
[----:B------:R-:W-:Y:S02]  /*01c0*/  USHF.L.U32 UR7, UR6, 0xb, URZ ;  /* 0x0000000b06077899 */ /* 0x000fe4000800063f */
[----:B------:R-:W-:Y:S02]  /*01d0*/  USHF.L.U32 UR6, UR6, 0x1, URZ ;  /* 0x0000000106067899 */ /* 0x000fe4000800063f */
[----:B0-----:R-:W-:Y:S02]  /*01e0*/  ULEA UR8, UR8, UR4, 0x18 ;  /* 0x0000000408087291 */ /* 0x001fe4000f8ec03f */
[----:B------:R-:W-:-:S04]  /*01f0*/  UIADD3 UR4, -UR5, 0x100000, URZ ;  /* 0x0010000005047890 */ /* 0x000fc8000fffe13f */
[----:B------:R-:W-:Y:S02]  /*0200*/  USHF.L.U32 UR5, UR4, 0xb, URZ ;  /* 0x0000000b04057899 */ /* 0x000fe4000800063f */
[----:B------:R-:W-:Y:S01]  /*0210*/  USHF.L.U32 UR4, UR4, 0x1, URZ ;  /* 0x0000000104047899 */ /* 0x000fe2000800063f */
[----:B------:R-:W0:Y:S11]  /*0220*/  FENCE.VIEW.ASYNC.S ;  /* 0x00000000000073c6 */ /* 0x000e360000000000 */
[----:B0-----:R0:W1:Y:S01]  /*0230*/  SYNCS.EXCH.64 URZ, [UR8], UR4 ;  /* 0x00000004083f75b2 */ /* 0x0010620008000100 */
[----:B------:R0:W2:Y:S01]  /*0240*/  SYNCS.EXCH.64 URZ, [UR8+0x10], UR6 ;  /* 0x00001006083f75b2 */ /* 0x0000a20008000100 */
[----:B------:R0:W3:Y:S01]  /*0250*/  SYNCS.EXCH.64 URZ, [UR8+0x8], UR4 ;  /* 0x00000804083f75b2 */ /* 0x0000e20008000100 */
[----:B------:R0:W4:Y:S01]  /*0260*/  SYNCS.EXCH.64 URZ, [UR8+0x18], UR6 ;  /* 0x00001806083f75b2 */ /* 0x0001220008000100 */
[----:B------:R-:W-:Y:S01]  /*0270*/  NOP ;  /* 0x0000000000007918 */ /* 0x000fe20000000000 */
.L_x_2:
[----:B------:R-:W5:Y:S01]  /*0280*/  SHFL.IDX PT, R0, R0, RZ, 0x1f ;  /* 0x00001fff00007589 */ /* 0x000f6200000e0000 */
[----:B------:R-:W-:Y:S01]  /*0290*/  ELECT P0, URZ, PT ;  /* 0x00000000003f782f */ /* 0x000fe20003800000 */
[----:B------:R-:W1:Y:S01]  /*02a0*/  LDC R2, c[0x0][0x65c] ;  /* 0x00019700ff027b82 */ /* 0x000e620000000800 */
[----:B------:R-:W-:Y:S01]  /*02b0*/  SHF.R.S32.HI R6, RZ, 0x1f, R5 ;  /* 0x0000001fff067819 */ /* 0x000fe20000011405 */
[----:B------:R-:W2:Y:S01]  /*02c0*/  S2R R3, SR_CTAID.Y ;  /* 0x0000000000037919 */ /* 0x000ea20000002600 */
[----:B0-----:R-:W-:Y:S01]  /*02d0*/  UMOV UR4, 0x20 ;  /* 0x0000002000047882 */ /* 0x001fe20000000000 */
[----:B------:R-:W-:Y:S01]  /*02e0*/  ISETP.NE.AND P2, PT, R8, RZ, PT ;  /* 0x000000ff0800720c */ /* 0x000fe20003f45270 */
[----:B------:R-:W-:Y:S01]  /*02f0*/  NOP ;  /* 0x0000000000007918 */ /* 0x000fe20000000000 */
[----:B------:R-:W0:Y:S01]  /*0300*/  S2R R4, SR_CTAID.X ;  /* 0x0000000000047919 */ /* 0x000e220000002500 */
[----:B------:R-:W-:Y:S01]  /*0310*/  LEA.HI R6, R6, R5, RZ, 0x2 ;  /* 0x0000000506067211 */ /* 0x000fe200078f10ff */
[----:B------:R-:W-:Y:S01]  /*0320*/  NOP ;  /* 0x0000000000007918 */ /* 0x000fe20000000000 */
[----:B-----5:R-:W-:-:S02]  /*0330*/  ISETP.NE.OR P0, PT, R0, RZ, !P0 ;  /* 0x000000ff0000720c */ /* 0x020fc40004705670 */
[----:B-1----:R-:W-:-:S04]  /*0340*/  ISETP.NE.AND P3, PT, R2, 0x1, PT ;  /* 0x000000010200780c */ /* 0x002fc80003f65270 */
[----:B------:R-:W-:Y:S02]  /*0350*/  P2R R0, PR, RZ, 0x8 ;  /* 0x00000008ff007803 */ /* 0x000fe40000000000 */
[----:B------:R-:W-:-:S05]  /*0360*/  LOP3.LUT R0, R6, 0xfffffffc, RZ, 0xc0, !PT ;  /* 0xfffffffc06007812 */ /* 0x000fca00078ec0ff */
[----:B------:R-:W-:Y:S01]  /*0370*/  VOTEU.ALL UP0, P0 ;  /* 0x00000000003f7886 */ /* 0x000fe20000000000 */
[----:B------:R-:W-:Y:S01]  /*0380*/  IMAD.IADD R0, R5, 0x1, -R0 ;  /* 0x0000000105007824 */ /* 0x000fe200078e0a00 */
[----:B------:R-:W0:Y:S01]  /*0390*/  @P3 LDC R17, c[0x0][0x10] ;  /* 0x00000400ff113b82 */ /* 0x000e220000000800 */
[----:B------:R-:W-:Y:S01]  /*03a0*/  VOTEU.ALL UP1, P0 ;  /* 0x00000000003f7886 */ /* 0x000fe20000020000 */
[----:B--2---:R-:W-:Y:S01]  /*03b0*/  @P3 IMAD.MOV.U32 R6, RZ, RZ, R3 ;  /* 0x000000ffff063224 */ /* 0x004fe200078e0003 */
[----:B------:R-:W-:Y:S01]  /*03c0*/  @!UP0 UMOV UR6, 0x400 ;  /* 0x0000040000068882 */ /* 0x000fe20000000000 */
[----:B------:R-:W-:-:S04]  /*03d0*/  @!UP0 UIADD3 UR4, -UR4, 0x100000, URZ ;  /* 0x0010000004048890 */ /* 0x000fc8000fffe13f */
[----:B------:R-:W-:Y:S02]  /*03e0*/  @!UP0 USHF.L.U32 UR5, UR4, 0xb, URZ ;  /* 0x0000000b04058899 */ /* 0x000fe4000800063f */
[----:B------:R-:W-:Y:S01]  /*03f0*/  @!UP0 USHF.L.U32 UR4, UR4, 0x1, URZ ;  /* 0x0000000104048899 */ /* 0x000fe2000800063f */
[----:B------:R-:W-:Y:S02]  /*0400*/  @P3 IMAD.MOV.U32 R7, RZ, RZ, RZ ;  /* 0x000000ffff073224 */ /* 0x000fe400078e00ff */
[----:B------:R-:W-:Y:S01]  /*0410*/  IMAD.MOV.U32 R5, RZ, RZ, RZ ;  /* 0x000000ffff057224 */ /* 0x000fe200078e00ff */
[----:B------:R-:W1:Y:S01]  /*0420*/  @!UP0 S2UR UR7, SR_CgaCtaId ;  /* 0x00000000000789c3 */ /* 0x000e620000008800 */
[----:B------:R-:W-:-:S07]  /*0430*/  @P3 IMAD.MOV.U32 R11, RZ, RZ, RZ ;  /* 0x000000ffff0b3224 */ /* 0x000fce00078e00ff */
[----:B------:R-:W2:Y:S01]  /*0440*/  @!P3 LDC R9, c[0x0][0xc] ;  /* 0x00000300ff09bb82 */ /* 0x000ea20000000800 */
[----:B0-----:R-:W-:-:S04]  /*0450*/  @P3 IMAD.WIDE.U32 R16, R4, R17, R6 ;  /* 0x0000001104103225 */ /* 0x001fc800078e0006 */
[----:B------:R-:W-:Y:S01]  /*0460*/  @P3 IMAD.IADD R17, R17, 0x1, R11 ;  /* 0x0000000111113824 */ /* 0x000fe200078e020b */
[----:B-1----:R-:W-:Y:S01]  /*0470*/  @!UP0 ULEA UR6, UR7, UR6, 0x18 ;  /* 0x0000000607068291 */ /* 0x002fe2000f8ec03f */
[----:B------:R-:W-:Y:S01]  /*0480*/  VOTEU.ALL UP0, P0 ;  /* 0x00000000003f7886 */ /* 0x000fe20000000000 */
[----:B------:R-:W-:-:S04]  /*0490*/  ISETP.NE.AND P0, PT, R0, 0x3, PT ;  /* 0x000000030000780c */ /* 0x000fc80003f05270 */
[----:B------:R-:W-:Y:S01]  /*04a0*/  ISETP.EQ.OR P0, PT, R0, RZ, !P0 ;  /* 0x000000ff0000720c */ /* 0x000fe20004702670 */
[----:B--2---:R-:W-:-:S03]  /*04b0*/  @!P3 IMAD.WIDE.U32 R6, R9, R3, R4 ;  /* 0x000000030906b225 */ /* 0x004fc600078e0004 */
[C---:B------:R-:W-:Y:S01]  /*04c0*/  ISETP.EQ.AND P0, PT, R8.reuse, RZ, P0 ;  /* 0x000000ff0800720c */ /* 0x040fe20000702270 */
[----:B------:R-:W-:Y:S01]  /*04d0*/  VIADD R8, R8, 0xffffffff ;  /* 0xffffffff08087836 */ /* 0x000fe20000000000 */
[----:B------:R-:W0:Y:S02]  /*04e0*/  FENCE.VIEW.ASYNC.S ;  /* 0x00000000000073c6 */ /* 0x000e240000000000 */
[----:B0-----:R0:W3:Y:S01]  /*04f0*/  @!UP0 SYNCS.EXCH.64 URZ, [UR6+0x30], UR4 ;  /* 0x00003004063f85b2 */ /* 0x0010e20008000100 */
[----:B------:R-:W-:Y:S01]  /*0500*/  @!P3 IMAD.MOV.U32 R16, RZ, RZ, R6 ;  /* 0x000000ffff10b224 */ /* 0x000fe200078e0006 */
[----:B------:R-:W-:Y:S01]  /*0510*/  SEL R19, RZ, 0x1, !P0 ;  /* 0x00000001ff137807 */ /* 0x000fe20004000000 */
[----:B------:R-:W-:Y:S01]  /*0520*/  @!P3 IMAD.MOV.U32 R17, RZ, RZ, R7 ;  /* 0x000000ffff11b224 */ /* 0x000fe200078e0007 */
[----:B------:R-:W-:-:S04]  /*0530*/  ISETP.GE.U32.AND P1, PT, R8, 0x2, PT ;  /* 0x000000020800780c */ /* 0x000fc80003f26070 */
[----:B------:R-:W-:Y:S01]  /*0540*/  SEL R19, R19, 0x2, P1 ;  /* 0x0000000213137807 */ /* 0x000fe20000800000 */
[----:B------:R0:W3:Y:S01]  /*0550*/  @!UP1 SYNCS.EXCH.64 URZ, [UR6+0x38], UR4 ;  /* 0x00003804063f95b2 */ /* 0x0000e20008000100 */
[----:B------:R-:W-:Y:S01]  /*0560*/  NOP ;  /* 0x0000000000007918 */ /* 0x000fe20000000000 */
[----:B---34-:R-:W-:Y:S06]  /*0570*/  BAR.SYNC.DEFER_BLOCKING 0x0 ;  /* 0x0000000000007b1d */ /* 0x018fec0000010000 */
[----:B------:R-:W-:Y:S05]  /*0580*/  @!P2 BRA `(.L_x_3) ;  /* 0x000000b800a0a947 */ /* 0x000fea0003800000 */
[----:B------:R-:W-:-:S13]  /*0590*/  ISETP.GT.U32.AND P0, PT, R8, 0x1, PT ;  /* 0x000000010800780c */ /* 0x000fda0003f04070 */
[----:B0-----:R-:W-:Y:S05]  /*05a0*/  @P0 EXIT ;  /* 0x000000000000094d */ /* 0x001fea0003800000 */
[----:B------:R-:W-:Y:S01]  /*05b0*/  ULDC.64 UR4, c[0x0][0x650] ;  /* 0x0001940000047ab9 */ /* 0x000fe20000000a00 */
[----:B------:R-:W-:Y:S01]  /*05c0*/  PRMT R0, RZ, 0x7610, R0 ;  /* 0x00007610ff007816 */ /* 0x000fe20000000000 */
[----:B------:R-:W-:Y:S01]  /*05d0*/  IMAD.MOV.U32 R140, RZ, RZ, -0x1 ;  /* 0xffffffffff8c7424 */ /* 0x000fe200078e00ff */
[----:B------:R-:W-:Y:S01]  /*05e0*/  ISETP.GE.U32.AND P0, PT, R16, UR4, PT ;  /* 0x0000000410007c0c */ /* 0x000fe2000bf06070 */
[----:B------:R-:W-:Y:S02]  /*05f0*/  IMAD.MOV.U32 R139, RZ, RZ, -0x1 ;  /* 0xffffffffff8b7424 */ /* 0x000fe400078e00ff */
[----:B------:R-:W-:Y:S01]  /*0600*/  IMAD.MOV.U32 R137, RZ, RZ, -0x1 ;  /* 0xffffffffff897424 */ /* 0x000fe200078e00ff */
[----:B------:R-:W-:-:S13]  /*0610*/  ISETP.GE.U32.AND.EX P0, PT, R17, UR5, PT, P0 ;  /* 0x0000000511007c0c */ /* 0x000fda000bf06100 */
[----:B------:R-:W-:Y:S05]  /*0620*/  @P0 BRA `(.L_x_4) ;  /* 0x0000000400540947 */ /* 0x000fea0003800000 */
[----:B------:R-:W0:Y:S01]  /*0630*/  LDC.64 R14, c[0x0][0x628] ;  /* 0x00018a00ff0e7b82 */ /* 0x000e220000000a00 */
[----:B------:R-:W-:Y:S02]  /*0640*/  IMAD.MOV.U32 R6, RZ, RZ, R16 ;  /* 0x000000ffff067224 */ /* 0x000fe400078e0010 */
[----:B------:R-:W-:-:S05]  /*0650*/  IMAD.MOV.U32 R7, RZ, RZ, R17 ;  /* 0x000000ffff077224 */ /* 0x000fca00078e0011 */
[----:B------:R-:W1:Y:S08]  /*0660*/  LDC R0, c[0x0][0x630] ;  /* 0x00018c00ff007b82 */ /* 0x000e700000000800 */
[----:B------:R-:W2:Y:S01]  /*0670*/  LDC.64 R20, c[0x0][0x620] ;  /* 0x00018800ff147b82 */ /* 0x000ea20000000a00 */
[----:B0-----:R-:W-:-:S04]  /*0680*/  ISETP.NE.U32.AND P0, PT, R14, RZ, PT ;  /* 0x000000ff0e00720c */ /* 0x001fc80003f05070 */
[----:B------:R-:W-:-:S13]  /*0690*/  ISETP.NE.AND.EX P0, PT, R15, RZ, PT, P0 ;  /* 0x000000ff0f00720c */ /* 0x000fda0003f05300 */
[----:B-12---:R-:W-:Y:S05]  /*06a0*/  @!P0 BRA `(.L_x_5) ;  /* 0x0000000000288947 */ /* 0x006fea0003800000 */
[----:B------:R-:W0:Y:S02]  /*06b0*/  LDC R11, c[0x0][0x634] ;  /* 0x00018d00ff0b7b82 */ /* 0x000e240000000800 */
[----:B0-----:R-:W-:-:S05]  /*06c0*/  IADD3 R11, P0, R16, R11, RZ ;  /* 0x0000000b100b7210 */ /* 0x001fca0007f1e0ff */
[----:B------:R-:W-:-:S04]  /*06d0*/  IMAD.X R13, RZ, RZ, R17, P0 ;  /* 0x000000ffff0d7224 */ /* 0x000fc800000e0611 */
[----:B------:R-:W-:-:S04]  /*06e0*/  IMAD.WIDE.U32 R6, R13, R14, RZ ;  /* 0x0000000e0d067225 */ /* 0x000fc800078e00ff */
[----:B------:R-:W-:-:S04]  /*06f0*/  IMAD.WIDE.U32 R8, P0, R11, R15, R6 ;  /* 0x0000000f0b087225 */ /* 0x000fc80007800006 */
[----:B------:R-:W-:-:S04]  /*0700*/  IMAD.WIDE.U32 R6, R11, R14, RZ ;  /* 0x0000000e0b067225 */ /* 0x000fc800078e00ff */
[----:B------:R-:W-:Y:S01]  /*0710*/  IMAD.X R11, RZ, RZ, RZ, P0 ;  /* 0x000000ffff0b7224 */ /* 0x000fe200000e06ff */
[----:B------:R-:W-:Y:S01]  /*0720*/  IADD3 RZ, P0, R7, R8, RZ ;  /* 0x0000000807ff7210 */ /* 0x000fe20007f1e0ff */
[----:B------:R-:W-:-:S04]  /*0730*/  IMAD.MOV.U32 R10, RZ, RZ, R9 ;  /* 0x000000ffff0a7224 */ /* 0x000fc800078e0009 */
[----:B------:R-:W-:-:S08]  /*0740*/  IMAD.WIDE.U32.X R6, R13, R15, R10, P0 ;  /* 0x0000000f0d067225 */ /* 0x000fd000000e040a */
.L_x_5:
[-CC-:B------:R-:W-:Y:S01]  /*0750*/  SHF.R.U64 R137, R6, R0.reuse, R7.reuse ;  /* 0x0000000006897219 */ /* 0x180fe20000001207 */
[----:B------:R-:W0:Y:S01]  /*0760*/  LDC R10, c[0x0][0x618] ;  /* 0x00018600ff0a7b82 */ /* 0x000e220000000800 */
[----:B------:R-:W-:Y:S01]  /*0770*/  SHF.R.U32.HI R5, RZ, R0, R7 ;  /* 0x00000000ff057219 */ /* 0x000fe20000011607 */
[----:B------:R-:W-:Y:S01]  /*0780*/  ULDC UR4, c[0x0][0x150] ;  /* 0x0000540000047ab9 */ /* 0x000fe20000000800 */
[----:B------:R-:W-:Y:S02]  /*0790*/  IADD3 R9, P0, RZ, -R137, RZ ;  /* 0x80000089ff097210 */ /* 0x000fe40007f1e0ff */
[----:B------:R-:W-:-:S03]  /*07a0*/  I2FP.F32.U32 R0, R4 ;  /* 0x0000000400007245 */ /* 0x000fc60000201000 */
[----:B------:R-:W1:Y:S01]  /*07b0*/  LDC.64 R28, c[0x0][0x640] ;  /* 0x00019000ff1c7b82 */ /* 0x000e620000000a00 */
[----:B------:R-:W-:Y:S02]  /*07c0*/  IMAD.X R11, RZ, RZ, ~R5, P0 ;  /* 0x000000ffff0b7224 */ /* 0x000fe400000e0e05 */
[----:B------:R-:W-:Y:S01]  /*07d0*/  FMUL R0, R0, UR4 ;  /* 0x0000000400007c20 */ /* 0x000fe20008400000 */
[----:B------:R-:W-:Y:S01]  /*07e0*/  IMAD.WIDE.U32 R6, R9, R20, R16 ;  /* 0x0000001409067225 */ /* 0x000fe200078e0010 */
[----:B------:R-:W-:-:S03]  /*07f0*/  ULDC UR4, c[0x0][0x154] ;  /* 0x0000550000047ab9 */ /* 0x000fc60000000800 */
[----:B------:R-:W-:Y:S01]  /*0800*/  IMAD R8, R11, R20, RZ ;  /* 0x000000140b087224 */ /* 0x000fe200078e02ff */
[----:B------:R-:W2:Y:S01]  /*0810*/  LDC R5, c[0x0][0x144] ;  /* 0x00005100ff057b82 */ /* 0x000ea20000000800 */
[----:B------:R-:W3:Y:S02]  /*0820*/  F2I.U32.TRUNC.NTZ R0, R0 ;  /* 0x0000000000007305 */ /* 0x000ee4000020f000 */
[----:B------:R-:W-:-:S04]  /*0830*/  IMAD R9, R9, R21, R8 ;  /* 0x0000001509097224 */ /* 0x000fc800078e0208 */
[----:B------:R-:W-:Y:S01]  /*0840*/  IMAD.IADD R7, R7, 0x1, R9 ;  /* 0x0000000107077824 */ /* 0x000fe200078e0209 */
[----:B------:R-:W4:Y:S01]  /*0850*/  LDC R12, c[0x0][0x608] ;  /* 0x00018200ff0c7b82 */ /* 0x000f220000000800 */
[----:B------:R-:W-:-:S03]  /*0860*/  IMAD.MOV.U32 R9, RZ, RZ, -0x1 ;  /* 0xffffffffff097424 */ /* 0x000fc600078e00ff */
[-CC-:B0-----:R-:W-:Y:S02]  /*0870*/  SHF.R.U64 R20, R6, R10.reuse, R7.reuse ;  /* 0x0000000a06147219 */ /* 0x181fe40000001207 */
[----:B------:R-:W-:Y:S02]  /*0880*/  I2FP.F32.U32 R6, R3 ;  /* 0x0000000300067245 */ /* 0x000fe40000201000 */
[----:B------:R-:W0:Y:S01]  /*0890*/  LDC R26, c[0x0][0x658] ;  /* 0x00019600ff1a7b82 */ /* 0x000e220000000800 */
[----:B-1----:R-:W-:Y:S01]  /*08a0*/  ISETP.NE.U32.AND P0, PT, R28, RZ, PT ;  /* 0x000000ff1c00720c */ /* 0x002fe20003f05070 */
[----:B---3--:R-:W-:Y:S01]  /*08b0*/  IMAD.MOV R8, RZ, RZ, -R0 ;  /* 0x000000ffff087224 */ /* 0x008fe200078e0a00 */
[----:B------:R-:W-:Y:S01]  /*08c0*/  SHF.R.U32.HI R7, RZ, R10, R7 ;  /* 0x0000000aff077219 */ /* 0x000fe20000011607 */
[----:B------:R-:W-:Y:S01]  /*08d0*/  FMUL R6, R6, UR4 ;  /* 0x0000000406067c20 */ /* 0x000fe20008400000 */
[----:B------:R-:W-:-:S03]  /*08e0*/  ISETP.NE.AND.EX P0, PT, R29, RZ, PT, P0 ;  /* 0x000000ff1d00720c */ /* 0x000fc60003f05300 */
[----:B------:R-:W1:Y:S01]  /*08f0*/  LDC R14, c[0x0][0x148] ;  /* 0x00005200ff0e7b82 */ /* 0x000e620000000800 */
[----:B--2---:R-:W-:-:S07]  /*0900*/  IMAD R0, R5, R8, R4 ;  /* 0x0000000805007224 */ /* 0x004fce00078e0204 */
[----:B------:R-:W2:Y:S01]  /*0910*/  LDC R24, c[0x0][0x600] ;  /* 0x00018000ff187b82 */ /* 0x000ea20000000800 */
[-CC-:B----4-:R-:W-:Y:S02]  /*0920*/  SHF.R.U64 R30, R20, R12.reuse, R7.reuse ;  /* 0x0000000c141e7219 */ /* 0x190fe40000001207 */
[----:B------:R-:W-:Y:S01]  /*0930*/  SHF.R.U32.HI R5, RZ, R12, R7 ;  /* 0x0000000cff057219 */ /* 0x000fe20000011607 */
[----:B------:R-:W-:Y:S01]  /*0940*/  IMAD.MOV.U32 R7, RZ, RZ, 0x1 ;  /* 0x00000001ff077424 */ /* 0x000fe200078e00ff */
[----:B------:R3:W4:Y:S03]  /*0950*/  F2I.U32.TRUNC.NTZ R12, R6 ;  /* 0x00000006000c7305 */ /* 0x000726000020f000 */
[----:B------:R-:W1:Y:S01]  /*0960*/  LDC R15, c[0x0][0x648] ;  /* 0x00019200ff0f7b82 */ /* 0x000e620000000800 */
[-C--:B0-----:R-:W-:Y:S02]  /*0970*/  SHF.L.U32 R4, R9, R26.reuse, RZ ;  /* 0x0000001a09047219 */ /* 0x081fe400000006ff */
[----:B------:R-:W-:-:S02]  /*0980*/  SHF.R.U64 R32, R30, R26, R5 ;  /* 0x0000001a1e207219 */ /* 0x000fc40000001205 */
[----:B------:R-:W-:Y:S02]  /*0990*/  LOP3.LUT R11, RZ, R4, RZ, 0x33, !PT ;  /* 0x00000004ff0b7212 */ /* 0x000fe400078e33ff */
[-C--:B------:R-:W-:Y:S01]  /*09a0*/  SHF.R.U32.HI R5, RZ, R26.reuse, R5 ;  /* 0x0000001aff057219 */ /* 0x080fe20000011605 */
[----:B------:R-:W0:Y:S01]  /*09b0*/  LDC R21, c[0x0][0x638] ;  /* 0x00018e00ff157b82 */ /* 0x000e220000000800 */
[----:B------:R-:W-:Y:S01]  /*09c0*/  SHF.L.U32 R10, R7, R26, RZ ;  /* 0x0000001a070a7219 */ /* 0x000fe200000006ff */
[----:B------:R-:W-:-:S06]  /*09d0*/  IMAD.MOV.U32 R4, RZ, RZ, R32 ;  /* 0x000000ffff047224 */ /* 0x000fcc00078e0020 */
[----:B------:R-:W0:Y:S01]  /*09e0*/  LDC R140, c[0x0][0x610] ;  /* 0x00018400ff8c7b82 */ /* 0x000e220000000800 */
[----:B---34-:R-:W-:Y:S05]  /*09f0*/  @!P0 BRA `(.L_x_6) ;  /* 0x0000000000288947 */ /* 0x018fea0003800000 */
[----:B------:R-:W3:Y:S02]  /*0a00*/  LDC R9, c[0x0][0x64c] ;  /* 0x00019300ff097b82 */ /* 0x000ee40000000800 */
[----:B---3--:R-:W-:-:S05]  /*0a10*/  IADD3 R9, P0, R32, R9, RZ ;  /* 0x0000000920097210 */ /* 0x008fca0007f1e0ff */
        /* <DEDUP_REMOVED lines=8> */
.L_x_6:
[----:B-1----:R-:W-:Y:S01]  /*0aa0*/  SHF.R.U64 R4, R4, R15, R5 ;  /* 0x0000000f04047219 */ /* 0x002fe20000001205 */
[----:B--2---:R-:W-:Y:S01]  /*0ab0*/  VIADD R5, R24, 0xffffffff ;  /* 0xffffffff18057836 */ /* 0x004fe20000000000 */
[----:B------:R-:W-:Y:S01]  /*0ac0*/  LOP3.LUT R11, R30, R11, RZ, 0xc0, !PT ;  /* 0x0000000b1e0b7212 */ /* 0x000fe200078ec0ff */
[----:B------:R-:W-:Y:S02]  /*0ad0*/  IMAD.MOV R12, RZ, RZ, -R12 ;  /* 0x000000ffff0c7224 */ /* 0x000fe400078e0a0c */
[----:B------:R-:W-:Y:S01]  /*0ae0*/  IMAD.MOV R6, RZ, RZ, -R4 ;  /* 0x000000ffff067224 */ /* 0x000fe200078e0a04 */
[----:B------:R-:W-:Y:S01]  /*0af0*/  LOP3.LUT R5, R20, R5, RZ, 0xc0, !PT ;  /* 0x0000000514057212 */ /* 0x000fe200078ec0ff */
[----:B------:R-:W-:Y:S02]  /*0b00*/  @P3 IMAD R0, R14, R12, R3 ;  /* 0x0000000c0e003224 */ /* 0x000fe400078e0203 */
[----:B------:R-:W-:Y:S02]  /*0b10*/  IMAD R11, R10, R4, R11 ;  /* 0x000000040a0b7224 */ /* 0x000fe400078e020b */
[----:B0-----:R-:W-:-:S02]  /*0b20*/  IMAD R3, R6, R21, R32 ;  /* 0x0000001506037224 */ /* 0x001fc400078e0220 */
[----:B------:R-:W-:Y:S02]  /*0b30*/  IMAD R140, R11, R140, R0 ;  /* 0x0000008c0b8c7224 */ /* 0x000fe400078e0200 */
[----:B------:R-:W-:Y:S02]  /*0b40*/  IMAD R3, R3, R24, R5 ;  /* 0x0000001803037224 */ /* 0x000fe400078e0205 */
[----:B------:R-:W-:-:S03]  /*0b50*/  IMAD.MOV.U32 R0, RZ, RZ, 0x1 ;  /* 0x00000001ff007424 */ /* 0x000fc600078e00ff */
[----:B------:R-:W-:Y:S02]  /*0b60*/  SEL R139, R3, R140, !P3 ;  /* 0x0000008c038b7207 */ /* 0x000fe40005800000 */
[----:B------:R-:W-:-:S07]  /*0b70*/  SEL R140, R140, R3, !P3 ;  /* 0x000000038c8c7207 */ /* 0x000fce0005800000 */
.L_x_4:
[----:B------:R-:W-:-:S08]  /*0b80*/  NOP ;  /* 0x0000000000007918 */ /* 0x000fd00000000000 */
[----:B------:R-:W0:Y:S02]  /*0b90*/  USETMAXREG.TRY_ALLOC.CTAPOOL UP0, 0xe8 ;  /* 0x000000e8000079c8 */ /* 0x000e240008000600 */
[----:B0-----:R-:W-:-:S13]  /*0ba0*/  PLOP3.LUT P0, PT, PT, PT, UP0, 0x80, 0x0 ;  /* 0x000000000000781c */ /* 0x001fda0003f0f008 */
[----:B------:R-:W-:Y:S05]  /*0bb0*/  @!P0 BRA `(.L_x_4) ;  /* 0xfffffffc00f08947 */ /* 0x000fea000383ffff */
[----:B------:R-:W-:Y:S01]  /*0bc0*/  ULDC.64 UR4, c[0x0][0x598] ;  /* 0x0001660000047ab9 */ /* 0x000fe20000000a00 */
[----:B------:R-:W-:Y:S01]  /*0bd0*/  ULDC.64 UR36, c[0x0][0x208] ;  /* 0x0000820000247ab9 */ /* 0x000fe20000000a00 */
[----:B------:R-:W-:-:S04]  /*0be0*/  ISETP.NE.U32.AND P0, PT, RZ, UR4, PT ;  /* 0x00000004ff007c0c */ /* 0x000fc8000bf05070 */
[----:B------:R-:W-:-:S13]  /*0bf0*/  ISETP.NE.AND.EX P0, PT, RZ, UR5, PT, P0 ;  /* 0x00000005ff007c0c */ /* 0x000fda000bf05300 */
[----:B------:R-:W-:Y:S05]  /*0c00*/  @!P0 BRA `(.L_x_7) ;  /* 0x00000000001c8947 */ /* 0x000fea0003800000 */
[----:B------:R-:W0:Y:S02]  /*0c10*/  LDC.64 R4, c[0x0][0x598] ;  /* 0x00016600ff047b82 */ /* 0x000e240000000a00 */
[----:B0-----:R-:W2:Y:S02]  /*0c20*/  LDG.E.64 R4, desc[UR36][R4.64] ;  /* 0x0000002404047981 */ /* 0x001ea4000c1e1b00 */
[----:B--2---:R-:W-:-:S04]  /*0c30*/  ISETP.NE.U32.AND P0, PT, R4, RZ, PT ;  /* 0x000000ff0400720c */ /* 0x004fc80003f05070 */
[----:B------:R-:W-:-:S13]  /*0c40*/  ISETP.NE.AND.EX P0, PT, R5, RZ, PT, P0 ;  /* 0x000000ff0500720c */ /* 0x000fda0003f05300 */
[----:B------:R-:W-:Y:S05]  /*0c50*/  @!P0 BRA `(.L_x_7) ;  /* 0x0000000000088947 */ /* 0x000fea0003800000 */
[----:B------:R0:W5:Y:S01]  /*0c60*/  LD.E R23, desc[UR36][R4.64] ;  /* 0x0000002404177980 */ /* 0x000162000c101900 */
[----:B------:R-:W-:Y:S05]  /*0c70*/  BRA `(.L_x_8) ;  /* 0x0000000000247947 */ /* 0x000fea0003800000 */
.L_x_7:
[----:B------:R-:W-:Y:S02]  /*0c80*/  ULDC.64 UR4, c[0x0][0x588] ;  /* 0x0001620000047ab9 */ /* 0x000fe40000000a00 */
[----:B------:R-:W-:-:S04]  /*0c90*/  ISETP.NE.U32.AND P0, PT, RZ, UR4, PT ;  /* 0x00000004ff007c0c */ /* 0x000fc8000bf05070 */
[----:B------:R-:W-:-:S13]  /*0ca0*/  ISETP.NE.AND.EX P0, PT, RZ, UR5, PT, P0 ;  /* 0x00000005ff007c0c */ /* 0x000fda000bf05300 */
[----:B------:R-:W-:Y:S05]  /*0cb0*/  @!P0 BRA `(.L_x_9) ;  /* 0x00000000000c8947 */ /* 0x000fea0003800000 */
[----:B------:R-:W0:Y:S02]  /*0cc0*/  LDC.64 R4, c[0x0][0x588] ;  /* 0x00016200ff047b82 */ /* 0x000e240000000a00 */
[----:B0-----:R1:W5:Y:S01]  /*0cd0*/  LDG.E R23, desc[UR36][R4.64] ;  /* 0x0000002404177981 */ /* 0x001362000c1e1900 */
[----:B------:R-:W-:Y:S05]  /*0ce0*/  BRA `(.L_x_8) ;  /* 0x0000000000087947 */ /* 0x000fea0003800000 */
.L_x_9:
[----:B------:R-:W-:Y:S02]  /*0cf0*/  ULDC UR4, c[0x0][0x580] ;  /* 0x0001600000047ab9 */ /* 0x000fe40000000800 */
[----:B------:R-:W-:-:S07]  /*0d00*/  IMAD.U32 R23, RZ, RZ, UR4 ;  /* 0x00000004ff177e24 */ /* 0x000fce000f8e00ff */
.L_x_8:
[----:B------:R-:W-:Y:S02]  /*0d10*/  ULDC.64 UR4, c[0x0][0x5a0] ;  /* 0x0001680000047ab9 */ /* 0x000fe40000000a00 */
[----:B------:R-:W-:-:S04]  /*0d20*/  ISETP.NE.U32.AND P0, PT, RZ, UR4, PT ;  /* 0x00000004ff007c0c */ /* 0x000fc8000bf05070 */
[----:B------:R-:W-:-:S13]  /*0d30*/  ISETP.NE.AND.EX P0, PT, RZ, UR5, PT, P0 ;  /* 0x00000005ff007c0c */ /* 0x000fda000bf05300 */
[----:B------:R-:W-:Y:S05]  /*0d40*/  @!P0 BRA `(.L_x_10) ;  /* 0x00000000001c8947 */ /* 0x000fea0003800000 */
[----:B01----:R-:W0:Y:S02]  /*0d50*/  LDC.64 R4, c[0x0][0x5a0] ;  /* 0x00016800ff047b82 */ /* 0x003e240000000a00 */
[----:B0-----:R-:W2:Y:S02]  /*0d60*/  LDG.E.64 R4, desc[UR36][R4.64] ;  /* 0x0000002404047981 */ /* 0x001ea4000c1e1b00 */
[----:B--2---:R-:W-:-:S04]  /*0d70*/  ISETP.NE.U32.AND P0, PT, R4, RZ, PT ;  /* 0x000000ff0400720c */ /* 0x004fc80003f05070 */
[----:B------:R-:W-:-:S13]  /*0d80*/  ISETP.NE.AND.EX P0, PT, R5, RZ, PT, P0 ;  /* 0x000000ff0500720c */ /* 0x000fda0003f05300 */
[----:B------:R-:W-:Y:S05]  /*0d90*/  @!P0 BRA `(.L_x_10) ;  /* 0x0000000000088947 */ /* 0x000fea0003800000 */
[----:B------:R0:W5:Y:S01]  /*0da0*/  LD.E R136, desc[UR36][R4.64] ;  /* 0x0000002404887980 */ /* 0x000162000c101900 */
[----:B------:R-:W-:Y:S05]  /*0db0*/  BRA `(.L_x_11) ;  /* 0x0000000000247947 */ /* 0x000fea0003800000 */
.L_x_10:
[----:B------:R-:W-:Y:S02]  /*0dc0*/  ULDC.64 UR4, c[0x0][0x590] ;  /* 0x0001640000047ab9 */ /* 0x000fe40000000a00 */
[----:B------:R-:W-:-:S04]  /*0dd0*/  ISETP.NE.U32.AND P0, PT, RZ, UR4, PT ;  /* 0x00000004ff007c0c */ /* 0x000fc8000bf05070 */
[----:B------:R-:W-:-:S13]  /*0de0*/  ISETP.NE.AND.EX P0, PT, RZ, UR5, PT, P0 ;  /* 0x00000005ff007c0c */ /* 0x000fda000bf05300 */
[----:B------:R-:W-:Y:S05]  /*0df0*/  @!P0 BRA `(.L_x_12) ;  /* 0x00000000000c8947 */ /* 0x000fea0003800000 */
[----:B01----:R-:W0:Y:S02]  /*0e00*/  LDC.64 R4, c[0x0][0x590] ;  /* 0x00016400ff047b82 */ /* 0x003e240000000a00 */
[----:B0-----:R1:W5:Y:S01]  /*0e10*/  LDG.E R136, desc[UR36][R4.64] ;  /* 0x0000002404887981 */ /* 0x001362000c1e1900 */
[----:B------:R-:W-:Y:S05]  /*0e20*/  BRA `(.L_x_11) ;  /* 0x0000000000087947 */ /* 0x000fea0003800000 */
.L_x_12:
[----:B------:R-:W-:Y:S02]  /*0e30*/  ULDC UR4, c[0x0][0x584] ;  /* 0x0001610000047ab9 */ /* 0x000fe40000000800 */
[----:B------:R-:W-:-:S07]  /*0e40*/  IMAD.U32 R136, RZ, RZ, UR4 ;  /* 0x00000004ff887e24 */ /* 0x000fce000f8e00ff */
.L_x_11:
[----:B------:R-:W-:-:S13]  /*0e50*/  LOP3.LUT P0, RZ, R0, 0xff, RZ, 0xc0, !PT ;  /* 0x000000ff00ff7812 */ /* 0x000fda000780c0ff */
[----:B------:R-:W-:Y:S05]  /*0e60*/  @!P0 EXIT ;  /* 0x000000000000894d */ /* 0x000fea0003800000 */
[----:B------:R-:W-:Y:S01]  /*0e70*/  ULDC UR4, c[0x0][0x28c] ;  /* 0x0000a30000047ab9 */ /* 0x000fe20000000800 */
[----:B------:R-:W-:Y:S01]  /*0e80*/  LOP3.LUT R138, R19, 0x1, RZ, 0xfc, !PT ;  /* 0x00000001138a7812 */ /* 0x000fe200078efcff */
[----:B------:R-:W-:Y:S01]  /*0e90*/  UIADD3 UR4, UR4, 0x7f, URZ ;  /* 0x0000007f04047890 */ /* 0x000fe2000fffe03f */
[----:B------:R-:W-:Y:S01]  /*0ea0*/  UMOV UR38, URZ ;  /* 0x0000003f00267c82 */ /* 0x000fe20008000000 */
[----:B------:R-:W-:Y:S02]  /*0eb0*/  UMOV UR39, URZ ;  /* 0x0000003f00277c82 */ /* 0x000fe40008000000 */
[----:B------:R-:W-:-:S04]  /*0ec0*/  USHF.R.S32.HI UR5, URZ, 0x1f, UR4 ;  /* 0x0000001f3f057899 */ /* 0x000fc80008011404 */
[----:B------:R-:W-:-:S04]  /*0ed0*/  ULEA.HI UR5, UR5, UR4, URZ, 0x7 ;  /* 0x0000000405057291 */ /* 0x000fc8000f8f383f */
[----:B------:R-:W-:-:S12]  /*0ee0*/  USHF.R.S32.HI UR40, URZ, 0x7, UR5 ;  /* 0x000000073f287899 */ /* 0x000fd80008011405 */
.L_x_254:
[----:B------:R-:W-:Y:S01]  /*0ef0*/  LOP3.LUT R0, R18, 0x80, RZ, 0xc0, !PT ;  /* 0x0000008012007812 */ /* 0x000fe200078ec0ff */
[----:B--2---:R-:W2:Y:S01]  /*0f00*/  S2UR UR7, SR_CgaCtaId ;  /* 0x00000000000779c3 */ /* 0x004ea20000008800 */
[----:B------:R-:W-:Y:S02]  /*0f10*/  UMOV UR6, 0x400 ;  /* 0x0000040000067882 */ /* 0x000fe40000000000 */
[----:B------:R-:W-:-:S06]  /*0f20*/  SHF.R.U32.HI R0, RZ, 0x7, R0 ;  /* 0x00000007ff007819 */ /* 0x000fcc0000011600 */
[----:B---3--:R-:W3:Y:S01]  /*0f30*/  SHFL.IDX PT, R0, R0, RZ, 0x1f ;  /* 0x00001fff00007589 */ /* 0x008ee200000e0000 */
[----:B--2---:R-:W-:Y:S01]  /*0f40*/  ULEA UR42, UR7, UR6, 0x18 ;  /* 0x00000006072a7291 */ /* 0x004fe2000f8ec03f */
[----:B---3--:R-:W-:-:S13]  /*0f50*/  R2UR UR4, R0 ;  /* 0x00000000000472ca */ /* 0x008fda00000e0000 */
[----:B------:R-:W-:-:S04]  /*0f60*/  ULEA.HI UR5, UR4, UR4, URZ, 0x1 ;  /* 0x0000000404057291 */ /* 0x000fc8000f8f083f */
[----:B------:R-:W-:-:S04]  /*0f70*/  ULOP3.LUT UR5, UR5, 0x7fffe, URZ, 0xc0, !UPT ;  /* 0x0007fffe05057892 */ /* 0x000fc8000f8ec03f */
[----:B------:R-:W-:-:S03]  /*0f80*/  UIADD3 UR5, UR4, -UR5, URZ ;  /* 0x8000000504057290 */ /* 0x000fc6000fffe03f */
[----:B------:R-:W-:Y:S01]  /*0f90*/  ULDC UR4, c[0x0][0x28c] ;  /* 0x0000a30000047ab9 */ /* 0x000fe20000000800 */
[----:B------:R-:W-:Y:S01]  /*0fa0*/  ULEA UR5, UR5, UR42, 0xd ;  /* 0x0000002a05057291 */ /* 0x000fe2000f8e683f */
[----:B------:R-:W-:-:S03]  /*0fb0*/  ISETP.LT.AND P0, PT, RZ, UR4, PT ;  /* 0x00000004ff007c0c */ /* 0x000fc6000bf01270 */
[----:B------:R-:W-:-:S04]  /*0fc0*/  UIADD3 UR5, UR5, 0x100, URZ ;  /* 0x0000010005057890 */ /* 0x000fc8000fffe03f */
[----:B------:R-:W-:-:S04]  /*0fd0*/  USHF.R.U32.HI UR5, URZ, 0x4, UR5 ;  /* 0x000000043f057899 */ /* 0x000fc80008011605 */
[----:B------:R-:W-:Y:S02]  /*0fe0*/  ULOP3.LUT UR41, UR5, 0x3fff, URZ, 0xc0, !UPT ;  /* 0x00003fff05297892 */ /* 0x000fe4000f8ec03f */
[----:B-1--4-:R-:W-:Y:S10]  /*0ff0*/  @P0 BRA `(.L_x_13) ;  /* 0x0000000000400947 */ /* 0x012ff40003800000 */
[----:B------:R-:W-:Y:S01]  /*1000*/  MOV R0, 0x0 ;  /* 0x0000000000007802 */ /* 0x000fe20000000f00 */
[----:B------:R-:W-:Y:S01]  /*1010*/  ULDC.64 UR4, c[0x4][0x68] ;  /* 0x01001a0000047ab9 */ /* 0x000fe20000000a00 */
[----:B------:R-:W-:Y:S01]  /*1020*/  ULDC.64 UR6, c[0x4][0x8] ;  /* 0x0100020000067ab9 */ /* 0x000fe20000000a00 */
[----:B01----:R-:W-:Y:S01]  /*1030*/  IMAD.U32 R4, RZ, RZ, UR4 ;  /* 0x00000004ff047e24 */ /* 0x003fe2000f8e00ff */
[----:B------:R0:W1:Y:S01]  /*1040*/  LDC.64 R14, c[0x4][R0] ;  /* 0x01000000000e7b82 */ /* 0x0000620000000a00 */
[----:B------:R-:W-:Y:S01]  /*1050*/  IMAD.U32 R5, RZ, RZ, UR5 ;  /* 0x00000005ff057e24 */ /* 0x000fe2000f8e00ff */
[----:B------:R-:W-:Y:S01]  /*1060*/  ULDC.64 UR4, c[0x4][0x70] ;  /* 0x01001c0000047ab9 */ /* 0x000fe20000000a00 */
[----:B------:R-:W-:Y:S02]  /*1070*/  IMAD.U32 R10, RZ, RZ, UR6 ;  /* 0x00000006ff0a7e24 */ /* 0x000fe4000f8e00ff */
[----:B------:R-:W-:Y:S02]  /*1080*/  IMAD.U32 R6, RZ, RZ, UR4 ;  /* 0x00000004ff067e24 */ /* 0x000fe4000f8e00ff */
[----:B------:R-:W-:-:S02]  /*1090*/  IMAD.U32 R7, RZ, RZ, UR5 ;  /* 0x00000005ff077e24 */ /* 0x000fc4000f8e00ff */
[----:B------:R-:W-:Y:S02]  /*10a0*/  IMAD.U32 R11, RZ, RZ, UR7 ;  /* 0x00000007ff0b7e24 */ /* 0x000fe4000f8e00ff */
[----:B------:R-:W-:Y:S02]  /*10b0*/  IMAD.MOV.U32 R8, RZ, RZ, 0x1e1 ;  /* 0x000001e1ff087424 */ /* 0x000fe400078e00ff */
[----:B------:R-:W-:Y:S02]  /*10c0*/  IMAD.MOV.U32 R12, RZ, RZ, 0x1 ;  /* 0x00000001ff0c7424 */ /* 0x000fe400078e00ff */
[----:B0-----:R-:W-:-:S07]  /*10d0*/  IMAD.MOV.U32 R13, RZ, RZ, RZ ;  /* 0x000000ffff0d7224 */ /* 0x001fce00078e00ff */
[----:B------:R-:W-:-:S07]  /*10e0*/  LEPC R20, `(.L_x_13) ;  /* 0x000000001014794e */ /* 0x000fce0000000000 */
[----:B-1---5:R-:W-:Y:S05]  /*10f0*/  CALL.ABS.NOINC R14 ;  /* 0x000000000e007343 */ /* 0x022fea0003c00000 */
.L_x_13:
[----:B------:R-:W-:-:S13]  /*1100*/  ISETP.NE.AND P0, PT, R138, 0x3, PT ;  /* 0x000000038a00780c */ /* 0x000fda0003f05270 */
[----:B------:R-:W-:Y:S05]  /*1110*/  @!P0 BRA `(.L_x_14) ;  /* 0x0000000000048947 */ /* 0x000fea0003800000 */
[----:B------:R-:W-:Y:S01]  /*1120*/  BPT.TRAP 0x1 ;  /* 0x000000040000795c */ /* 0x000fe20000300000 */
.L_x_14:
[----:B------:R-:W-:Y:S02]  /*1130*/  IMAD.U32 R3, RZ, RZ, UR39 ;  /* 0x00000027ff037e24 */ /* 0x000fe4000f8e00ff */
[----:B------:R-:W-:-:S03]  /*1140*/  IMAD.U32 R0, RZ, RZ, UR38 ;  /* 0x00000026ff007e24 */ /* 0x000fc6000f8e00ff */
[----:B------:R-:W-:Y:S02]  /*1150*/  LEA R3, R3, UR42, 0x3 ;  /* 0x0000002a03037c11 */ /* 0x000fe4000f8e18ff */
[----:B------:R-:W-:-:S04]  /*1160*/  SHF.L.U32 R0, R0, 0x1f, RZ ;  /* 0x0000001f00007819 */ /* 0x000fc800000006ff */
[----:B------:R2:W3:Y:S01]  /*1170*/  SYNCS.PHASECHK.TRANS64.TRYWAIT P1, [R3+URZ], R0 ;  /* 0x00000000030075a7 */ /* 0x0004e2000802017f */
[----:B------:R-:W-:Y:S05]  /*1180*/  @!P0 BRA `(.L_x_15) ;  /* 0x0000000000048947 */ /* 0x000fea0003800000 */
[----:B------:R-:W-:Y:S01]  /*1190*/  BPT.TRAP 0x1 ;  /* 0x000000040000795c */ /* 0x000fe20000300000 */
.L_x_15:
[----:B---3--:R-:W-:Y:S05]  /*11a0*/  @P1 BRA `(.L_x_16) ;  /* 0x0000000000081947 */ /* 0x008fea0003800000 */
[----:B------:R-:W3:Y:S02]  /*11b0*/  SYNCS.PHASECHK.TRANS64.TRYWAIT P1, [R3+URZ], R0 ;  /* 0x00000000030075a7 */ /* 0x000ee4000802017f */
[----:B---3--:R-:W-:Y:S05]  /*11c0*/  @!P1 BRA `(.L_x_17) ;  /* 0x000000c400089947 */ /* 0x008fea0003800000 */
.L_x_16:
[----:B------:R-:W-:-:S04]  /*11d0*/  UISETP.LT.AND UP0, UPT, UR40, 0x1, UPT ;  /* 0x000000012800788c */ /* 0x000fc8000bf01270 */
[----:B------:R-:W-:-:S04]  /*11e0*/  USEL UR4, UR40, 0x1, UP0 ;  /* 0x0000000128047887 */ /* 0x000fc80008000000 */
[----:B------:R-:W-:-:S06]  /*11f0*/  UIADD3 UR4, UR40, -UR4, URZ ;  /* 0x8000000428047290 */ /* 0x000fcc000fffe03f */
[----:B--23--:R-:W-:Y:S01]  /*1200*/  IMAD.U32 R0, RZ, RZ, UR4 ;  /* 0x00000004ff007e24 */ /* 0x00cfe2000f8e00ff */
[----:B------:R-:W-:Y:S05]  /*1210*/  WARPSYNC.ALL ;  /* 0x0000000000007948 */ /* 0x000fea0003800000 */
[----:B------:R-:W-:Y:S01]  /*1220*/  ISETP.GE.AND P1, PT, R0, 0x1, PT ;  /* 0x000000010000780c */ /* 0x000fe20003f26270 */
[----:B------:R-:W-:Y:S01]  /*1230*/  UIADD3 UR5, UR42, 0x10100, URZ ;  /* 0x000101002a057890 */ /* 0x000fe2000fffe03f */
[----:B------:R-:W-:Y:S01]  /*1240*/  WARPGROUP.ARRIVE ;  /* 0x00000000000079c5 */ /* 0x000fe20000000000 */
[----:B------:R-:W-:Y:S02]  /*1250*/  ULOP3.LUT UR4, UR41, 0x10000, URZ, 0xfc, !UPT ;  /* 0x0001000029047892 */ /* 0x000fe4000f8efc3f */
[----:B------:R-:W-:-:S02]  /*1260*/  USHF.R.U32.HI UR5, URZ, 0x4, UR5 ;  /* 0x000000043f057899 */ /* 0x000fc40008011605 */
[----:B------:R-:W-:Y:S02]  /*1270*/  ULEA UR8, UR39, UR4, 0xb ;  /* 0x0000000427087291 */ /* 0x000fe4000f8e583f */
[----:B------:R-:W-:Y:S01]  /*1280*/  ULOP3.LUT UR5, UR5, 0x3fff, URZ, 0xc0, !UPT ;  /* 0x00003fff05057892 */ /* 0x000fe2000f8ec03f */
[----:B------:R-:W-:Y:S01]  /*1290*/  UMOV UR9, 0x40000040 ;  /* 0x4000004000097882 */ /* 0x000fe20000000000 */
[----:B------:R-:W-:Y:S02]  /*12a0*/  UMOV UR11, 0x40000040 ;  /* 0x40000040000b7882 */ /* 0x000fe40000000000 */
[----:B------:R-:W-:Y:S01]  /*12b0*/  ULOP3.LUT UR5, UR5, 0x10000, URZ, 0xfc, !UPT ;  /* 0x0001000005057892 */ /* 0x000fe2000f8efc3f */
[----:B------:R-:W-:Y:S01]  /*12c0*/  UMOV UR20, UR8 ;  /* 0x0000000800147c82 */ /* 0x000fe20008000000 */
[----:B------:R-:W-:Y:S02]  /*12d0*/  UMOV UR21, UR9 ;  /* 0x0000000900157c82 */ /* 0x000fe40008000000 */
[----:B------:R-:W-:Y:S01]  /*12e0*/  UIMAD UR6, UR39, 0xe00, UR5 ;  /* 0x00000e00270678a4 */ /* 0x000fe2000f8e0205 */
[----:B------:R-:W-:Y:S01]  /*12f0*/  UMOV UR23, 0x40000040 ;  /* 0x4000004000177882 */ /* 0x000fe20000000000 */
[----:B------:R-:W-:-:S02]  /*1300*/  UMOV UR24, UR8 ;  /* 0x0000000800187c82 */ /* 0x000fc40008000000 */
[----:B------:R-:W-:Y:S02]  /*1310*/  UIADD3 UR22, UR6, 0x100, URZ ;  /* 0x0000010006167890 */ /* 0x000fe4000fffe03f */
[----:B------:R-:W-:Y:S02]  /*1320*/  UIADD3 UR26, UR6, 0x200, URZ ;  /* 0x00000200061a7890 */ /* 0x000fe4000fffe03f */
[----:B------:R-:W-:Y:S01]  /*1330*/  UMOV UR10, UR6 ;  /* 0x00000006000a7c82 */ /* 0x000fe20008000000 */
[----:B------:R-:W-:Y:S01]  /*1340*/  UMOV UR25, UR9 ;  /* 0x0000000900197c82 */ /* 0x000fe20008000000 */
[----:B------:R-:W-:Y:S01]  /*1350*/  HGMMA.64x32x16.F32.BF16 R120, gdesc[UR8], RZ, !UPT, gsb0 ;  /* 0x00600000087879f0 */ /* 0x000fe2000c0018ff */
[----:B------:R-:W-:Y:S01]  /*1360*/  UMOV UR27, 0x40000040 ;  /* 0x40000040001b7882 */ /* 0x000fe20000000000 */
[----:B------:R-:W-:Y:S01]  /*1370*/  UIADD3 UR18, UR6, 0x300, URZ ;  /* 0x0000030006127890 */ /* 0x000fe2000fffe03f */
[----:B------:R-:W-:Y:S01]  /*1380*/  UMOV UR16, UR8 ;  /* 0x0000000800107c82 */ /* 0x000fe20008000000 */
[----:B------:R-:W-:Y:S01]  /*1390*/  UMOV UR17, UR9 ;  /* 0x0000000900117c82 */ /* 0x000fe20008000000 */
[----:B------:R-:W-:Y:S01]  /*13a0*/  UMOV UR19, 0x40000040 ;  /* 0x4000004000137882 */ /* 0x000fe20000000000 */
[----:B------:R-:W-:Y:S01]  /*13b0*/  UIADD3 UR14, UR6, 0x400, URZ ;  /* 0x00000400060e7890 */ /* 0x000fe2000fffe03f */
[----:B------:R-:W-:Y:S01]  /*13c0*/  UMOV UR12, UR8 ;  /* 0x00000008000c7c82 */ /* 0x000fe20008000000 */
[----:B------:R-:W-:Y:S01]  /*13d0*/  UMOV UR13, UR9 ;  /* 0x00000009000d7c82 */ /* 0x000fe20008000000 */
[----:B------:R-:W-:Y:S01]  /*13e0*/  UMOV UR15, 0x40000040 ;  /* 0x40000040000f7882 */ /* 0x000fe20000000000 */
[----:B------:R-:W-:-:S02]  /*13f0*/  UIADD3 UR7, UR6, 0x500, URZ ;  /* 0x0000050006077890 */ /* 0x000fc4000fffe03f */
[----:B------:R-:W-:Y:S01]  /*1400*/  UIADD3 UR10, UR6, 0x600, URZ ;  /* 0x00000600060a7890 */ /* 0x000fe2000fffe03f */
[----:B------:R-:W-:Y:S01]  /*1410*/  UMOV UR11, 0x40000040 ;  /* 0x40000040000b7882 */ /* 0x000fe20000000000 */
[----:B------:R-:W-:Y:S02]  /*1420*/  WARPGROUP.DEPBAR.LE gsb0, 0x0 ;  /* 0x00008000000079c5 */ /* 0x000fe40000010000 */
[----:B------:R-:W-:-:S06]  /*1430*/  WARPGROUP.ARRIVE ;  /* 0x00000000000079c5 */ /* 0x000fcc0000000000 */
[----:B------:R-:W-:Y:S01]  /*1440*/  HGMMA.64x32x16.F32.BF16 R104, gdesc[UR20], RZ, !UPT, gsb0 ;  /* 0x00600000146879f0 */ /* 0x000fe2000c0018ff */
        /* <DEDUP_REMOVED lines=15> */
[----:B------:R-:W-:Y:S01]  /*1540*/  UMOV UR12, UR8 ;  /* 0x00000008000c7c82 */ /* 0x000fe20008000000 */
[----:B------:R-:W-:Y:S01]  /*1550*/  UMOV UR13, UR9 ;  /* 0x00000009000d7c82 */ /* 0x000fe20008000000 */
[----:B------:R-:W-:Y:S01]  /*1560*/  UMOV UR14, UR7 ;  /* 0x00000007000e7c82 */ /* 0x000fe20008000000 */
[----:B------:R-:W-:Y:S01]  /*1570*/  UMOV UR15, 0x40000040 ;  /* 0x40000040000f7882 */ /* 0x000fe20000000000 */
[----:B------:R-:W-:Y:S01]  /*1580*/  UIADD3 UR7, UR6, 0x502, URZ ;  /* 0x0000050206077890 */ /* 0x000fe2000fffe03f */
[----:B------:R-:W-:Y:S02]  /*1590*/  WARPGROUP.DEPBAR.LE gsb0, 0x0 ;  /* 0x00008000000079c5 */ /* 0x000fe40000010000 */
[----:B------:R-:W-:-:S06]  /*15a0*/  WARPGROUP.ARRIVE ;  /* 0x00000000000079c5 */ /* 0x000fcc0000000000 */
[----:B------:R-:W-:Y:S01]  /*15b0*/  HGMMA.64x32x16.F32.BF16 R40, gdesc[UR12], RZ, !UPT, gsb0 ;  /* 0x006000000c2879f0 */ /* 0x000fe2000c0018ff */
[----:B------:R-:W-:Y:S01]  /*15c0*/  UMOV UR12, UR8 ;  /* 0x00000008000c7c82 */ /* 0x000fe20008000000 */
[----:B------:R-:W-:Y:S01]  /*15d0*/  UMOV UR13, UR9 ;  /* 0x00000009000d7c82 */ /* 0x000fe20008000000 */
[----:B------:R-:W-:Y:S01]  /*15e0*/  UMOV UR14, UR10 ;  /* 0x0000000a000e7c82 */ /* 0x000fe20008000000 */
[----:B------:R-:W-:Y:S01]  /*15f0*/  UMOV UR15, 0x40000040 ;  /* 0x40000040000f7882 */ /* 0x000fe20000000000 */
[----:B------:R-:W-:Y:S02]  /*1600*/  UIADD3 UR9, UR6, 0x602, URZ ;  /* 0x0000060206097890 */ /* 0x000fe4000fffe03f */
[----:B------:R-:W-:Y:S01]  /*1610*/  UIADD3 UR10, UR6, 0x706, URZ ;  /* 0x00000706060a7890 */ /* 0x000fe2000fffe03f */
[----:B------:R-:W-:Y:S02]  /*1620*/  WARPGROUP.DEPBAR.LE gsb0, 0x0 ;  /* 0x00008000000079c5 */ /* 0x000fe40000010000 */
[----:B------:R-:W-:-:S06]  /*1630*/  WARPGROUP.ARRIVE ;  /* 0x00000000000079c5 */ /* 0x000fcc0000000000 */
[----:B------:R-:W-:Y:S01]  /*1640*/  HGMMA.64x32x16.F32.BF16 R24, gdesc[UR12], RZ, !UPT, gsb0 ;  /* 0x006000000c1879f0 */ /* 0x000fe2000c0018ff */
[----:B------:R-:W-:Y:S02]  /*1650*/  UIADD3 UR12, UR8, 0x2, URZ ;  /* 0x00000002080c7890 */ /* 0x000fe4000fffe03f */
[----:B------:R-:W-:Y:S01]  /*1660*/  UIADD3 UR14, UR6, 0x2, URZ ;  /* 0x00000002060e7890 */ /* 0x000fe2000fffe03f */
[----:B------:R-:W-:Y:S01]  /*1670*/  UMOV UR13, 0x40000040 ;  /* 0x40000040000d7882 */ /* 0x000fe20000000000 */
[----:B------:R-:W-:Y:S01]  /*1680*/  UMOV UR15, 0x40000040 ;  /* 0x40000040000f7882 */ /* 0x000fe20000000000 */
[----:B------:R-:W-:Y:S02]  /*1690*/  UMOV UR25, UR13 ;  /* 0x0000000d00197c82 */ /* 0x000fe40008000000 */
[----:B------:R-:W-:Y:S01]  /*16a0*/  UMOV UR24, UR12 ;  /* 0x0000000c00187c82 */ /* 0x000fe20008000000 */
[----:B------:R-:W-:Y:S01]  /*16b0*/  UMOV UR20, UR12 ;  /* 0x0000000c00147c82 */ /* 0x000fe20008000000 */
[----:B------:R-:W-:Y:S01]  /*16c0*/  UMOV UR21, UR13 ;  /* 0x0000000d00157c82 */ /* 0x000fe20008000000 */
[----:B------:R-:W-:Y:S01]  /*16d0*/  UMOV UR16, UR12 ;  /* 0x0000000c00107c82 */ /* 0x000fe20008000000 */
[----:B------:R-:W-:Y:S01]  /*16e0*/  UMOV UR17, UR13 ;  /* 0x0000000d00117c82 */ /* 0x000fe20008000000 */
[----:B------:R-:W-:-:S02]  /*16f0*/  WARPGROUP.DEPBAR.LE gsb0, 0x0 ;  /* 0x00008000000079c5 */ /* 0x000fc40000010000 */
[----:B------:R-:W-:-:S06]  /*1700*/  WARPGROUP.ARRIVE ;  /* 0x00000000000079c5 */ /* 0x000fcc0000000000 */
[----:B------:R-:W-:Y:S01]  /*1710*/  HGMMA.64x32x16.F32.BF16 R120, gdesc[UR12], R120, gsb0 ;  /* 0x006000000c7879f0 */ /* 0x000fe20008001878 */
[----:B------:R-:W-:Y:S01]  /*1720*/  UIADD3 UR14, UR6, 0x402, URZ ;  /* 0x00000402060e7890 */ /* 0x000fe2000fffe03f */
[----:B------:R-:W-:Y:S01]  /*1730*/  UMOV UR15, 0x40000040 ;  /* 0x40000040000f7882 */ /* 0x000fe20000000000 */
[----:B------:R-:W-:Y:S02]  /*1740*/  WARPGROUP.DEPBAR.LE gsb0, 0x0 ;  /* 0x00008000000079c5 */ /* 0x000fe40000010000 */
        /* <DEDUP_REMOVED lines=17> */
[----:B------:R-:W-:Y:S01]  /*1860*/  UMOV UR14, UR7 ;  /* 0x00000007000e7c82 */ /* 0x000fe20008000000 */
[----:B------:R-:W-:Y:S01]  /*1870*/  UMOV UR15, 0x40000040 ;  /* 0x40000040000f7882 */ /* 0x000fe20000000000 */
[----:B------:R-:W-:Y:S01]  /*1880*/  UIADD3 UR7, UR6, 0x504, URZ ;  /* 0x0000050406077890 */ /* 0x000fe2000fffe03f */
        /* <DEDUP_REMOVED lines=199> */
[----:B------:R-:W-:Y:S01]  /*2500*/  UIADD3 UR8, UR8, 0x406, URZ ;  /* 0x0000040608087890 */ /* 0x000fe2000fffe03f */
[----:B------:R-:W-:-:S02]  /*2510*/  WARPGROUP.DEPBAR.LE gsb0, 0x0 ;  /* 0x00008000000079c5 */ /* 0x000fc40000010000 */
[----:B------:R-:W-:-:S06]  /*2520*/  WARPGROUP.ARRIVE ;  /* 0x00000000000079c5 */ /* 0x000fcc0000000000 */
[----:B------:R-:W-:Y:S01]  /*2530*/  HGMMA.64x32x16.F32.BF16 R120, gdesc[UR12], R120, gsb0 ;  /* 0x006000000c7879f0 */ /* 0x000fe20008001878 */
[----:B------:R-:W-:Y:S01]  /*2540*/  UIADD3 UR14, UR6, 0xb04, URZ ;  /* 0x00000b04060e7890 */ /* 0x000fe2000fffe03f */
[----:B------:R-:W-:Y:S01]  /*2550*/  UMOV UR15, 0x40000040 ;  /* 0x40000040000f7882 */ /* 0x000fe20000000000 */
[----:B------:R-:W-:Y:S02]  /*2560*/  WARPGROUP.DEPBAR.LE gsb0, 0x0 ;  /* 0x00008000000079c5 */ /* 0x000fe40000010000 */
[----:B------:R-:W-:-:S06]  /*2570*/  WARPGROUP.ARRIVE ;  /* 0x00000000000079c5 */ /* 0x000fcc0000000000 */
[----:B------:R-:W-:Y:S03]  /*2580*/  HGMMA.64x32x16.F32.BF16 R104, gdesc[UR24], R104, gsb0 ;  /* 0x00600000186879f0 */ /* 0x000fe60008001868 */
[----:B------:R-:W-:Y:S02]  /*2590*/  WARPGROUP.DEPBAR.LE gsb0, 0x0 ;  /* 0x00008000000079c5 */ /* 0x000fe40000010000 */
[----:B------:R-:W-:-:S06]  /*25a0*/  WARPGROUP.ARRIVE ;  /* 0x00000000000079c5 */ /* 0x000fcc0000000000 */
[----:B------:R-:W-:Y:S01]  /*25b0*/  HGMMA.64x32x16.F32.BF16 R88, gdesc[UR20], R88, gsb0 ;  /* 0x00600000145879f0 */ /* 0x000fe20008001858 */
[----:B------:R-:W-:Y:S01]  /*25c0*/  UIADD3 UR22, UR6, 0x906, URZ ;  /* 0x0000090606167890 */ /* 0x000fe2000fffe03f */
[----:B------:R-:W-:Y:S01]  /*25d0*/  UMOV UR20, UR8 ;  /* 0x0000000800147c82 */ /* 0x000fe20008000000 */
[----:B------:R-:W-:Y:S01]  /*25e0*/  UMOV UR23, 0x40000040 ;  /* 0x4000004000177882 */ /* 0x000fe20000000000 */
        /* <DEDUP_REMOVED lines=17> */
[----:B------:R-:W-:Y:S02]  /*2700*/  UMOV UR9, 0x40000040 ;  /* 0x4000004000097882 */ /* 0x000fe40000000000 */
[----:B------:R-:W-:Y:S01]  /*2710*/  UMOV UR17, UR9 ;  /* 0x0000000900117c82 */ /* 0x000fe20008000000 */
[----:B------:R-:W-:Y:S01]  /*2720*/  UMOV UR21, UR9 ;  /* 0x0000000900157c82 */ /* 0x000fe20008000000 */
[----:B------:R-:W-:Y:S02]  /*2730*/  WARPGROUP.DEPBAR.LE gsb0, 0x0 ;  /* 0x00008000000079c5 */ /* 0x000fe40000010000 */
[----:B------:R-:W-:-:S06]  /*2740*/  WARPGROUP.ARRIVE ;  /* 0x00000000000079c5 */ /* 0x000fcc0000000000 */
[----:B------:R-:W-:Y:S01]  /*2750*/  HGMMA.64x32x16.F32.BF16 R24, gdesc[UR12], R24, gsb0 ;  /* 0x006000000c1879f0 */ /* 0x000fe20008001818 */
[----:B------:R-:W-:Y:S01]  /*2760*/  UIADD3 UR14, UR6, 0xa06, URZ ;  /* 0x00000a06060e7890 */ /* 0x000fe2000fffe03f */
[----:B------:R-:W-:Y:S01]  /*2770*/  UMOV UR12, UR8 ;  /* 0x00000008000c7c82 */ /* 0x000fe20008000000 */
[----:B------:R-:W-:Y:S01]  /*2780*/  UMOV UR13, UR9 ;  /* 0x00000009000d7c82 */ /* 0x000fe20008000000 */
[----:B------:R-:W-:Y:S01]  /*2790*/  UMOV UR15, 0x40000040 ;  /* 0x40000040000f7882 */ /* 0x000fe20000000000 */
[----:B------:R-:W-:Y:S02]  /*27a0*/  WARPGROUP.DEPBAR.LE gsb0, 0x0 ;  /* 0x00008000000079c5 */ /* 0x000fe40000010000 */
[----:B------:R-:W-:-:S06]  /*27b0*/  WARPGROUP.ARRIVE ;  /* 0x00000000000079c5 */ /* 0x000fcc0000000000 */
[----:B------:R-:W-:Y:S01]  /*27c0*/  HGMMA.64x32x16.F32.BF16 R120, gdesc[UR8], R120, gsb0 ;  /* 0x00600000087879f0 */ /* 0x000fe20008001878 */
[----:B------:R-:W-:Y:S01]  /*27d0*/  UIADD3 UR10, UR6, 0xb06, URZ ;  /* 0x00000b06060a7890 */ /* 0x000fe2000fffe03f */
[----:B------:R-:W-:Y:S01]  /*27e0*/  UMOV UR11, 0x40000040 ;  /* 0x40000040000b7882 */ /* 0x000fe20000000000 */
[----:B------:R-:W-:Y:S01]  /*27f0*/  UIADD3 UR6, UR6, 0xd06, URZ ;  /* 0x00000d0606067890 */ /* 0x000fe2000fffe03f */
[----:B------:R-:W-:Y:S02]  /*2800*/  WARPGROUP.DEPBAR.LE gsb0, 0x0 ;  /* 0x00008000000079c5 */ /* 0x000fe40000010000 */
[----:B------:R-:W-:-:S06]  /*2810*/  WARPGROUP.ARRIVE ;  /* 0x00000000000079c5 */ /* 0x000fcc0000000000 */
[----:B------:R-:W-:Y:S03]  /*2820*/  HGMMA.64x32x16.F32.BF16 R104, gdesc[UR16], R104, gsb0 ;  /* 0x00600000106879f0 */ /* 0x000fe60008001868 */
        /* <DEDUP_REMOVED lines=8> */
[----:B------:R-:W-:Y:S01]  /*28b0*/  HGMMA.64x32x16.F32.BF16 R56, gdesc[UR8], R56, gsb0 ;  /* 0x00600000083879f0 */ /* 0x000fe20008001838 */
[----:B------:R-:W-:Y:S01]  /*28c0*/  UMOV UR10, UR7 ;  /* 0x00000007000a7c82 */ /* 0x000fe20008000000 */
[----:B------:R-:W-:Y:S01]  /*28d0*/  UMOV UR11, 0x40000040 ;  /* 0x40000040000b7882 */ /* 0x000fe20000000000 */
[----:B------:R-:W-:Y:S02]  /*28e0*/  WARPGROUP.DEPBAR.LE gsb0, 0x0 ;  /* 0x00008000000079c5 */ /* 0x000fe40000010000 */
[----:B------:R-:W-:-:S06]  /*28f0*/  WARPGROUP.ARRIVE ;  /* 0x00000000000079c5 */ /* 0x000fcc0000000000 */
[----:B------:R-:W-:Y:S01]  /*2900*/  HGMMA.64x32x16.F32.BF16 R40, gdesc[UR8], R40, gsb0 ;  /* 0x00600000082879f0 */ /* 0x000fe20008001828 */
[----:B------:R-:W-:Y:S01]  /*2910*/  UMOV UR10, UR6 ;  /* 0x00000006000a7c82 */ /* 0x000fe20008000000 */
[----:B------:R-:W-:Y:S01]  /*2920*/  UMOV UR11, 0x40000040 ;  /* 0x40000040000b7882 */ /* 0x000fe20000000000 */
[----:B------:R-:W-:Y:S02]  /*2930*/  WARPGROUP.DEPBAR.LE gsb0, 0x0 ;  /* 0x00008000000079c5 */ /* 0x000fe40000010000 */
[----:B------:R-:W-:-:S06]  /*2940*/  WARPGROUP.ARRIVE ;  /* 0x00000000000079c5 */ /* 0x000fcc0000000000 */
[----:B------:R-:W-:Y:S03]  /*2950*/  HGMMA.64x32x16.F32.BF16 R24, gdesc[UR8], R24, gsb0 ;  /* 0x00600000081879f0 */ /* 0x000fe60008001818 */
[----:B------:R-:W-:Y:S02]  /*2960*/  WARPGROUP.DEPBAR.LE gsb0, 0x0 ;  /* 0x00008000000079c5 */ /* 0x000fe40000010000 */
[----:B------:R-:W-:Y:S05]  /*2970*/  @!P1 BRA `(.L_x_18) ;  /* 0x0000001800309947 */ /* 0x000fea0003800000 */
[----:B------:R-:W-:-:S04]  /*2980*/  UIADD3 UR6, UR39, 0x1, URZ ;  /* 0x0000000127067890 */ /* 0x000fc8000fffe03f */
[----:B------:R-:W-:-:S04]  /*2990*/  UISETP.NE.AND UP0, UPT, UR6, 0x2, UPT ;  /* 0x000000020600788c */ /* 0x000fc8000bf05270 */
[----:B------:R-:W-:Y:S02]  /*29a0*/  USEL UR7, URZ, 0x1, UP0 ;  /* 0x000000013f077887 */ /* 0x000fe40008000000 */
[----:B------:R-:W-:Y:S02]  /*29b0*/  USEL UR6, UR6, URZ, UP0 ;  /* 0x0000003f06067287 */ /* 0x000fe40008000000 */
[----:B------:R-:W-:-:S06]  /*29c0*/  ULOP3.LUT UR7, UR38, UR7, URZ, 0x3c, !UPT ;  /* 0x0000000726077292 */ /* 0x000fcc000f8e3c3f */
[----:B01----:R-:W-:Y:S01]  /*29d0*/  IMAD.U32 R5, RZ, RZ, UR7 ;  /* 0x00000007ff057e24 */ /* 0x003fe2000f8e00ff */
[----:B------:R-:W-:-:S06]  /*29e0*/  UMOV UR7, UR39 ;  /* 0x0000002700077c82 */ /* 0x000fcc0008000000 */
.L_x_25:
[----:B01----:R-:W-:Y:S05]  /*29f0*/  @!P0 BRA `(.L_x_19) ;  /* 0x0000000000048947 */ /* 0x003fea0003800000 */
[----:B------:R-:W-:Y:S01]  /*2a00*/  BPT.TRAP 0x1 ;  /* 0x000000040000795c */ /* 0x000fe20000300000 */
.L_x_19:
[----:B------:R-:W0:Y:S01]  /*2a10*/  S2UR UR9, SR_CgaCtaId ;  /* 0x00000000000979c3 */ /* 0x000e220000008800 */
[----:B------:R-:W-:Y:S01]  /*2a20*/  UMOV UR8, 0x400 ;  /* 0x0000040000087882 */ /* 0x000fe20000000000 */
[----:B------:R-:W-:Y:S01]  /*2a30*/  SHF.L.U32 R3, R5, 0x1f, RZ ;  /* 0x0000001f05037819 */ /* 0x000fe200000006ff */
[----:B0-----:R-:W-:-:S04]  /*2a40*/  ULEA UR8, UR9, UR8, 0x18 ;  /* 0x0000000809087291 */ /* 0x001fc8000f8ec03f */
[----:B------:R-:W-:-:S09]  /*2a50*/  ULEA UR9, UR6, UR8, 0x3 ;  /* 0x0000000806097291 */ /* 0x000fd2000f8e183f */
[----:B------:R0:W1:Y:S01]  /*2a60*/  SYNCS.PHASECHK.TRANS64.TRYWAIT P1, [UR9], R3 ;  /* 0x00000003ff0075a7 */ /* 0x0000620008020149 */
[----:B------:R-:W-:Y:S05]  /*2a70*/  @!P0 BRA `(.L_x_20) ;  /* 0x0000000000048947 */ /* 0x000fea0003800000 */
[----:B------:R-:W-:Y:S01]  /*2a80*/  BPT.TRAP 0x1 ;  /* 0x000000040000795c */ /* 0x000fe20000300000 */
.L_x_20:
[----:B-1----:R-:W-:Y:S05]  /*2a90*/  @P1 BRA `(.L_x_21) ;  /* 0x0000000000081947 */ /* 0x002fea0003800000 */
[----:B------:R-:W1:Y:S02]  /*2aa0*/  SYNCS.PHASECHK.TRANS64.TRYWAIT P1, [UR9], R3 ;  /* 0x00000003ff0075a7 */ /* 0x000e640008020149 */
[----:B-1----:R-:W-:Y:S05]  /*2ab0*/  @!P1 BRA `(.L_x_22) ;  /* 0x000000a800e09947 */ /* 0x002fea0003800000 */
.L_x_21:
[----:B------:R-:W-:Y:S01]  /*2ac0*/  ULEA UR12, UR6, UR4, 0xb ;  /* 0x00000004060c7291 */ /* 0x000fe2000f8e583f */
[----:B------:R-:W-:Y:S01]  /*2ad0*/  WARPGROUP.ARRIVE ;  /* 0x00000000000079c5 */ /* 0x000fe20000000000 */
[----:B------:R-:W-:Y:S01]  /*2ae0*/  UIMAD UR10, UR6, 0xe00, UR5 ;  /* 0x00000e00060a78a4 */ /* 0x000fe2000f8e0205 */
[----:B------:R-:W-:Y:S01]  /*2af0*/  UMOV UR13, 0x40000040 ;  /* 0x40000040000d7882 */ /* 0x000fe20000000000 */
[----:B------:R-:W-:Y:S02]  /*2b00*/  UMOV UR15, 0x40000040 ;  /* 0x40000040000f7882 */ /* 0x000fe40000000000 */
[----:B------:R-:W-:Y:S01]  /*2b10*/  UIADD3 UR18, UR10, 0x100, URZ ;  /* 0x000001000a127890 */ /* 0x000fe2000fffe03f */
[----:B------:R-:W-:Y:S02]  /*2b20*/  UMOV UR16, UR12 ;  /* 0x0000000c00107c82 */ /* 0x000fe40008000000 */
[----:B------:R-:W-:Y:S01]  /*2b30*/  UMOV UR14, UR10 ;  /* 0x0000000a000e7c82 */ /* 0x000fe20008000000 */
[----:B------:R-:W-:Y:S01]  /*2b40*/  UMOV UR17, UR13 ;  /* 0x0000000d00117c82 */ /* 0x000fe20008000000 */
[----:B------:R-:W-:Y:S01]  /*2b50*/  HGMMA.64x32x16.F32.BF16 R120, gdesc[UR12], R120, gsb0 ;  /* 0x006000000c7879f0 */ /* 0x000fe20008001878 */
[----:B------:R-:W-:Y:S01]  /*2b60*/  UMOV UR19, 0x40000040 ;  /* 0x4000004000137882 */ /* 0x000fe20000000000 */
[----:B------:R-:W-:-:S02]  /*2b70*/  UIADD3 UR9, UR10, 0x200, URZ ;  /* 0x000002000a097890 */ /* 0x000fc4000fffe03f */
[----:B------:R-:W-:Y:S02]  /*2b80*/  UIADD3 UR11, UR10, 0x300, URZ ;  /* 0x000003000a0b7890 */ /* 0x000fe4000fffe03f */
[----:B------:R-:W-:Y:S01]  /*2b90*/  UIADD3 UR14, UR10, 0x400, URZ ;  /* 0x000004000a0e7890 */ /* 0x000fe2000fffe03f */
[----:B------:R-:W-:Y:S01]  /*2ba0*/  UMOV UR15, 0x40000040 ;  /* 0x40000040000f7882 */ /* 0x000fe20000000000 */
[----:B------:R-:W-:Y:S02]  /*2bb0*/  WARPGROUP.DEPBAR.LE gsb0, 0x0 ;  /* 0x00008000000079c5 */ /* 0x000fe40000010000 */
[----:B------:R-:W-:-:S06]  /*2bc0*/  WARPGROUP.ARRIVE ;  /* 0x00000000000079c5 */ /* 0x000fcc0000000000 */
[----:B------:R-:W-:Y:S01]  /*2bd0*/  HGMMA.64x32x16.F32.BF16 R104, gdesc[UR16], R104, gsb0 ;  /* 0x00600000106879f0 */ /* 0x000fe20008001868 */
[----:B------:R-:W-:Y:S01]  /*2be0*/  UMOV UR16, UR12 ;  /* 0x0000000c00107c82 */ /* 0x000fe20008000000 */
[----:B------:R-:W-:Y:S01]  /*2bf0*/  UMOV UR17, UR13 ;  /* 0x0000000d00117c82 */ /* 0x000fe20008000000 */
[----:B------:R-:W-:Y:S01]  /*2c00*/  UMOV UR18, UR9 ;  /* 0x0000000900127c82 */ /* 0x000fe20008000000 */
[----:B------:R-:W-:Y:S01]  /*2c10*/  UMOV UR19, 0x40000040 ;  /* 0x4000004000137882 */ /* 0x000fe20000000000 */
[----:B------:R-:W-:Y:S01]  /*2c20*/  UIADD3 UR9, UR10, 0x500, URZ ;  /* 0x000005000a097890 */ /* 0x000fe2000fffe03f */
        /* <DEDUP_REMOVED lines=291> */
[----:B------:R-:W-:Y:S01]  /*3e60*/  UMOV UR13, 0x40000040 ;  /* 0x40000040000d7882 */ /* 0x000fe20000000000 */
[----:B------:R-:W-:Y:S02]  /*3e70*/  WARPGROUP.DEPBAR.LE gsb0, 0x0 ;  /* 0x00008000000079c5 */ /* 0x000fe40000010000 */
[----:B------:R-:W-:-:S06]  /*3e80*/  WARPGROUP.ARRIVE ;  /* 0x00000000000079c5 */ /* 0x000fcc0000000000 */
[----:B------:R-:W-:Y:S01]  /*3e90*/  HGMMA.64x32x16.F32.BF16 R24, gdesc[UR16], R24, gsb0 ;  /* 0x00600000101879f0 */ /* 0x000fe20008001818 */
[----:B------:R-:W-:Y:S02]  /*3ea0*/  UIADD3 UR16, UR10, 0xa06, URZ ;  /* 0x00000a060a107890 */ /* 0x000fe4000fffe03f */
        /* <DEDUP_REMOVED lines=11> */
[----:B------:R-:W-:Y:S02]  /*3f60*/  UIADD3 UR11, UR10, 0xc06, URZ ;  /* 0x00000c060a0b7890 */ /* 0x000fe4000fffe03f */
[----:B------:R-:W-:Y:S01]  /*3f70*/  UIADD3 UR10, UR10, 0xd06, URZ ;  /* 0x00000d060a0a7890 */ /* 0x000fe2000fffe03f */
        /* <DEDUP_REMOVED lines=25> */
[----:B------:R-:W-:Y:S01]  /*4110*/  BPT.TRAP 0x1 ;  /* 0x000000040000795c */ /* 0x000fe20000300000 */
.L_x_23:
[----:B------:R-:W-:Y:S01]  /*4120*/  ULEA UR8, UR7, UR8, 0x3 ;  /* 0x0000000807087291 */ /* 0x000fe2000f8e183f */
[----:B------:R-:W-:-:S03]  /*4130*/  ISETP.GT.U32.AND P1, PT, R19, 0x1, PT ;  /* 0x000000011300780c */ /* 0x000fc60003f24070 */
[----:B------:R-:W-:-:S04]  /*4140*/  UIADD3 UR8, UR8, 0x10, URZ ;  /* 0x0000001008087890 */ /* 0x000fc8000fffe03f */
[----:B------:R-:W-:-:S09]  /*4150*/  UPRMT UR8, URZ, 0x654, UR8 ;  /* 0x000006543f087896 */ /* 0x000fd20008000008 */
[----:B------:R-:W-:Y:S01]  /*4160*/  SYNCS.ARRIVE.TRANS64.RED.A1T0 RZ, [UR8], RZ ;  /* 0x000000ffffff79a7 */ /* 0x000fe20008100408 */
[----:B------:R-:W-:Y:S05]  /*4170*/  @P1 BRA `(.L_x_24) ;  /* 0x0000000000041947 */ /* 0x000fea0003800000 */
[----:B------:R-:W-:Y:S01]  /*4180*/  BPT.TRAP 0x1 ;  /* 0x000000040000795c */ /* 0x000fe20000300000 */
.L_x_24:
[----:B------:R-:W-:Y:S01]  /*4190*/  UIADD3 UR6, UR6, 0x1, URZ ;  /* 0x0000000106067890 */ /* 0x000fe2000fffe03f */
[C---:B------:R-:W-:Y:S01]  /*41a0*/  ISETP.GT.AND P1, PT, R0.reuse, 0x1, PT ;  /* 0x000000010000780c */ /* 0x040fe20003f24270 */
[----:B------:R-:W-:Y:S01]  /*41b0*/  UIADD3 UR7, UR7, 0x1, URZ ;  /* 0x0000000107077890 */ /* 0x000fe2000fffe03f */
[----:B------:R-:W-:Y:S01]  /*41c0*/  VIADD R0, R0, 0xffffffff ;  /* 0xffffffff00007836 */ /* 0x000fe20000000000 */
[----:B------:R-:W-:Y:S02]  /*41d0*/  UISETP.NE.AND UP0, UPT, UR6, 0x2, UPT ;  /* 0x000000020600788c */ /* 0x000fe4000bf05270 */
[----:B------:R-:W-:Y:S02]  /*41e0*/  UISETP.NE.AND UP1, UPT, UR7, 0x2, UPT ;  /* 0x000000020700788c */ /* 0x000fe4000bf25270 */
[----:B------:R-:W-:Y:S02]  /*41f0*/  USEL UR8, URZ, 0x1, UP0 ;  /* 0x000000013f087887 */ /* 0x000fe40008000000 */
[----:B------:R-:W-:-:S02]  /*4200*/  USEL UR6, UR6, URZ, UP0 ;  /* 0x0000003f06067287 */ /* 0x000fc40008000000 */
[----:B------:R-:W-:Y:S02]  /*4210*/  USEL UR7, UR7, URZ, UP1 ;  /* 0x0000003f07077287 */ /* 0x000fe40008800000 */
[----:B------:R-:W-:Y:S01]  /*4220*/  LOP3.LUT R5, R5, UR8, RZ, 0x3c, !PT ;  /* 0x0000000805057c12 */ /* 0x000fe2000f8e3cff */
[----:B------:R-:W-:Y:S09]  /*4230*/  @P1 BRA `(.L_x_25) ;  /* 0xffffffe400ec1947 */ /* 0x000ff2000383ffff */
.L_x_18:
[----:B------:R-:W2:Y:S02]  /*4240*/  LDC R0, c[0x0][0x28c] ;  /* 0x0000a300ff007b82 */ /* 0x000ea40000000800 */
[----:B--2---:R-:W-:-:S13]  /*4250*/  ISETP.GE.AND P1, PT, R0, 0x1, PT ;  /* 0x000000010000780c */ /* 0x004fda0003f26270 */
[----:B------:R-:W-:Y:S05]  /*4260*/  @!P1 BRA `(.L_x_26) ;  /* 0x0000000000409947 */ /* 0x000fea0003800000 */
[----:B------:R-:W-:Y:S05]  /*4270*/  @!P0 BRA `(.L_x_27) ;  /* 0x0000000000048947 */ /* 0x000fea0003800000 */
[----:B------:R-:W-:Y:S01]  /*4280*/  BPT.TRAP 0x1 ;  /* 0x000000040000795c */ /* 0x000fe20000300000 */
.L_x_27:
[----:B------:R-:W2:Y:S01]  /*4290*/  S2UR UR6, SR_CgaCtaId ;  /* 0x00000000000679c3 */ /* 0x000ea20000008800 */
[----:B------:R-:W-:Y:S01]  /*42a0*/  UISETP.LT.AND UP0, UPT, UR40, 0x1, UPT ;  /* 0x000000012800788c */ /* 0x000fe2000bf01270 */
[----:B------:R-:W-:Y:S01]  /*42b0*/  ISETP.GT.U32.AND P0, PT, R19, 0x1, PT ;  /* 0x000000011300780c */ /* 0x000fe20003f04070 */
[----:B------:R-:W-:Y:S02]  /*42c0*/  UMOV UR5, 0x400 ;  /* 0x0000040000057882 */ /* 0x000fe40000000000 */
[----:B------:R-:W-:-:S04]  /*42d0*/  USEL UR4, UR40, 0x1, UP0 ;  /* 0x0000000128047887 */ /* 0x000fc80008000000 */
[----:B------:R-:W-:-:S04]  /*42e0*/  UIADD3 UR4, UR39, UR40, -UR4 ;  /* 0x0000002827047290 */ /* 0x000fc8000fffe804 */
[----:B------:R-:W-:-:S04]  /*42f0*/  USHF.L.U32 UR4, UR4, 0x3, URZ ;  /* 0x0000000304047899 */ /* 0x000fc8000800063f */
[----:B------:R-:W-:Y:S02]  /*4300*/  ULOP3.LUT UR4, UR4, 0x8, URZ, 0xc0, !UPT ;  /* 0x0000000804047892 */ /* 0x000fe4000f8ec03f */
[----:B--2---:R-:W-:-:S04]  /*4310*/  ULEA UR5, UR6, UR5, 0x18 ;  /* 0x0000000506057291 */ /* 0x004fc8000f8ec03f */
[----:B------:R-:W-:-:S04]  /*4320*/  UIADD3 UR4, UR5, 0x10, UR4 ;  /* 0x0000001005047890 */ /* 0x000fc8000fffe004 */
[----:B------:R-:W-:-:S09]  /*4330*/  UPRMT UR4, URZ, 0x654, UR4 ;  /* 0x000006543f047896 */ /* 0x000fd20008000004 */
[----:B------:R-:W-:Y:S01]  /*4340*/  SYNCS.ARRIVE.TRANS64.RED.A1T0 RZ, [UR4], RZ ;  /* 0x000000ffffff79a7 */ /* 0x000fe20008100404 */
[----:B------:R-:W-:Y:S05]  /*4350*/  @P0 BRA `(.L_x_26) ;  /* 0x0000000000040947 */ /* 0x000fea0003800000 */
[----:B------:R-:W-:Y:S01]  /*4360*/  BPT.TRAP 0x1 ;  /* 0x000000040000795c */ /* 0x000fe20000300000 */
.L_x_26:
[----:B------:R-:W2:Y:S01]  /*4370*/  LDC R7, c[0x0][0x288] ;  /* 0x0000a200ff077b82 */ /* 0x000ea20000000800 */
[----:B------:R-:W-:Y:S01]  /*4380*/  UIADD3 UR39, UR40, UR39, URZ ;  /* 0x0000002728277290 */ /* 0x000fe2000fffe03f */
[----:B01----:R-:W-:Y:S01]  /*4390*/  LOP3.LUT R4, R18, 0x60, RZ, 0xc0, !PT ;  /* 0x0000006012047812 */ /* 0x003fe200078ec0ff */
[----:B------:R-:W-:Y:S01]  /*43a0*/  IMAD R139, R139, 0xe0, RZ ;  /* 0x000000e08b8b7824 */ /* 0x000fe200078e02ff */
[----:B------:R-:W-:Y:S01]  /*43b0*/  LOP3.LUT R0, R22, 0x1, RZ, 0xc0, !PT ;  /* 0x0000000116007812 */ /* 0x000fe200078ec0ff */
[----:B------:R-:W-:Y:S01]  /*43c0*/  USHF.R.U32.HI UR4, URZ, 0x1, UR39 ;  /* 0x000000013f047899 */ /* 0x000fe20008011627 */
[----:B------:R-:W-:Y:S01]  /*43d0*/  SHF.R.U32.HI R3, RZ, 0x2, R18 ;  /* 0x00000002ff037819 */ /* 0x000fe20000011612 */
[----:B------:R-:W-:Y:S01]  /*43e0*/  IMAD.SHL.U32 R9, R140, 0x80, RZ ;  /* 0x000000808c097824 */ /* 0x000fe200078e00ff */
[----:B------:R-:W-:Y:S01]  /*43f0*/  SHF.R.U32.HI R6, RZ, 0x1, R4 ;  /* 0x00000001ff067819 */ /* 0x000fe20000011604 */
[----:B------:R-:W-:Y:S01]  /*4400*/  IMAD.SHL.U32 R4, R0, 0x40, RZ ;  /* 0x0000004000047824 */ /* 0x000fe200078e00ff */
[----:B------:R-:W-:Y:S01]  /*4410*/  LOP3.LUT R3, R3, 0x7, RZ, 0xc0, !PT ;  /* 0x0000000703037812 */ /* 0x000fe200078ec0ff */
[----:B------:R-:W-:Y:S01]  /*4420*/  ULOP3.LUT UR4, UR4, 0x1, URZ, 0xc0, !UPT ;  /* 0x0000000104047892 */ /* 0x000fe2000f8ec03f */
[----:B------:R-:W-:Y:S01]  /*4430*/  IMAD.SHL.U32 R12, R18, 0x2, RZ ;  /* 0x00000002120c7824 */ /* 0x000fe200078e00ff */
[----:B------:R-:W-:Y:S01]  /*4440*/  ULDC UR8, c[0x0][0x284] ;  /* 0x0000a10000087ab9 */ /* 0x000fe20000000800 */
[--C-:B------:R-:W-:Y:S01]  /*4450*/  IADD3 R5, RZ, -R6, -R3.reuse ;  /* 0x80000006ff057210 */ /* 0x100fe20007ffe803 */
[----:B------:R-:W-:Y:S01]  /*4460*/  UISETP.GT.U32.AND UP1, UPT, UR39, 0x1, UPT ;  /* 0x000000012700788c */ /* 0x000fe2000bf24070 */
[----:B------:R-:W-:Y:S01]  /*4470*/  LOP3.LUT R3, R4, 0x40, R3, 0xe2, !PT ;  /* 0x0000004004037812 */ /* 0x000fe200078ee203 */
[----:B------:R-:W-:Y:S01]  /*4480*/  UISETP.NE.U32.AND UP0, UPT, UR4, 0x1, UPT ;  /* 0x000000010400788c */ /* 0x000fe2000bf05070 */
[----:B------:R-:W-:Y:S01]  /*4490*/  LOP3.LUT R4, R18, 0x3, RZ, 0xc0, !PT ;  /* 0x0000000312047812 */ /* 0x000fe200078ec0ff */
[----:B------:R-:W-:Y:S01]  /*44a0*/  ULDC.64 UR6, c[0x0][0x5d0] ;  /* 0x0001740000067ab9 */ /* 0x000fe20000000a00 */
[----:B------:R-:W-:Y:S01]  /*44b0*/  SHF.R.S32.HI R11, RZ, 0x1f, R137 ;  /* 0x0000001fff0b7819 */ /* 0x000fe20000011489 */
[----:B------:R-:W-:Y:S01]  /*44c0*/  UISETP.LT.U32.AND UP1, UPT, UR40, 0x2, UP1 ;  /* 0x000000022800788c */ /* 0x000fe20008f21070 */
[C---:B------:R-:W-:Y:S01]  /*44d0*/  LOP3.LUT R12, R139.reuse, 0x6, R12, 0xf8, !PT ;  /* 0x000000068b0c7812 */ /* 0x040fe200078ef80c */
[----:B------:R-:W-:Y:S01]  /*44e0*/  UISETP.GT.U32.AND UP0, UPT, UR40, 0x1, !UP0 ;  /* 0x000000012800788c */ /* 0x000fe2000c704070 */
[----:B--2---:R-:W-:Y:S01]  /*44f0*/  ISETP.GE.AND P0, PT, R139, R7, PT ;  /* 0x000000078b00720c */ /* 0x004fe20003f06270 */
[----:B------:R-:W-:Y:S01]  /*4500*/  IMAD R10, R4, -0x2, R7 ;  /* 0xfffffffe040a7824 */ /* 0x000fe200078e0207 */
[----:B------:R-:W-:Y:S01]  /*4510*/  SHF.R.S32.HI R13, RZ, 0x1f, R12 ;  /* 0x0000001fff0d7819 */ /* 0x000fe2000001140c */
[----:B------:R-:W-:Y:S01]  /*4520*/  IMAD R4, R11, UR6, RZ ;  /* 0x000000060b047c24 */ /* 0x000fe2000f8e02ff */
[----:B------:R-:W-:Y:S01]  /*4530*/  ISETP.GE.OR P0, PT, R9, UR8, P0 ;  /* 0x0000000809007c0c */ /* 0x000fe20008706670 */
[----:B------:R-:W-:Y:S01]  /*4540*/  IMAD.WIDE R140, R140, 0x80, RZ ;  /* 0x000000808c8c7825 */ /* 0x000fe200078e02ff */
[----:B------:R-:W-:-:S02]  /*4550*/  USEL UR5, URZ, 0x1, !UP1 ;  /* 0x000000013f057887 */ /* 0x000fc4000c800000 */
[----:B------:R-:W-:Y:S01]  /*4560*/  USEL UR4, URZ, 0x1, !UP0 ;  /* 0x000000013f047887 */ /* 0x000fe2000c000000 */
[----:B------:R-:W-:Y:S01]  /*4570*/  IMAD R0, R0, -0x40, R5 ;  /* 0xffffffc000007824 */ /* 0x000fe200078e0205 */
[----:B------:R-:W-:Y:S01]  /*4580*/  LOP3.LUT R153, R140, R3, R6, 0xfe, !PT ;  /* 0x000000038c997212 */ /* 0x000fe200078efe06 */
[C---:B------:R-:W-:Y:S01]  /*4590*/  IMAD R7, R137.reuse, UR7, R4 ;  /* 0x0000000789077c24 */ /* 0x040fe2000f8e0204 */
[----:B------:R-:W-:Y:S01]  /*45a0*/  ULOP3.LUT UR39, UR39, 0x1, URZ, 0xc0, !UPT ;  /* 0x0000000127277892 */ /* 0x000fe2000f8ec03f */
[----:B------:R-:W-:Y:S01]  /*45b0*/  IMAD.WIDE.U32 R4, R137, UR6, R12 ;  /* 0x0000000689047c25 */ /* 0x000fe2000f8e000c */
[----:B------:R-:W-:Y:S01]  /*45c0*/  ULOP3.LUT UR38, UR4, UR38, UR5, 0x96, !UPT ;  /* 0x0000002604267292 */ /* 0x000fe2000f8e9605 */
[----:B------:R-:W-:Y:S02]  /*45d0*/  IADD3 R3, -R9, UR8, R0 ;  /* 0x0000000809037c10 */ /* 0x000fe4000fffe100 */
[----:B------:R-:W-:Y:S02]  /*45e0*/  IMAD.IADD R7, R5, 0x1, R7 ;  /* 0x0000000105077824 */ /* 0x000fe400078e0207 */
[----:B------:R-:W-:-:S02]  /*45f0*/  IMAD.IADD R10, R10, 0x1, -R139 ;  /* 0x000000010a0a7824 */ /* 0x000fc400078e0a8b */
[----:B------:R-:W-:Y:S02]  /*4600*/  IMAD.MOV.U32 R0, RZ, RZ, -0x1 ;  /* 0xffffffffff007424 */ /* 0x000fe400078e00ff */
[----:B------:R-:W-:Y:S01]  /*4610*/  IMAD.MOV.U32 R6, RZ, RZ, R4 ;  /* 0x000000ffff067224 */ /* 0x000fe200078e0004 */
[----:B------:R-:W-:Y:S06]  /*4620*/  @P0 BRA `(.L_x_28) ;  /* 0x0000007000cc0947 */ /* 0x000fec0003800000 */
[----:B------:R-:W0:Y:S01]  /*4630*/  LDC.64 R4, c[0x0][0x5c8] ;  /* 0x00017200ff047b82 */ /* 0x000e220000000a00 */
[----:B-----5:R-:W-:Y:S01]  /*4640*/  FSETP.NEU.AND P0, PT, R136, RZ, PT ;  /* 0x000000ff8800720b */ /* 0x020fe20003f0d000 */
[----:B------:R-:W-:Y:S01]  /*4650*/  BSSY B0, `(.L_x_28) ;  /* 0x0000730000007945 */ /* 0x000fe20003800000 */
[----:B------:R-:W-:-:S04]  /*4660*/  ISETP.GT.AND P1, PT, R10, RZ, PT ;  /* 0x000000ff0a00720c */ /* 0x000fc80003f24270 */
[----:B------:R-:W-:Y:S01]  /*4670*/  ISETP.GT.AND P2, PT, R3, RZ, P1 ;  /* 0x000000ff0300720c */ /* 0x000fe20000f44270 */
[-C--:B0-----:R-:W-:Y:S02]  /*4680*/  IMAD R8, R141, R4.reuse, RZ ;  /* 0x000000048d087224 */ /* 0x081fe400078e02ff */
[----:B------:R-:W-:-:S04]  /*4690*/  IMAD.WIDE.U32 R6, R153, R4, R6 ;  /* 0x0000000499067225 */ /* 0x000fc800078e0006 */
[----:B------:R-:W-:-:S04]  /*46a0*/  IMAD R9, R153, R5, R8 ;  /* 0x0000000599097224 */ /* 0x000fc800078e0208 */
[----:B------:R-:W-:Y:S01]  /*46b0*/  IMAD.IADD R9, R7, 0x1, R9 ;  /* 0x0000000107097824 */ /* 0x000fe200078e0209 */
[----:B------:R-:W-:Y:S06]  /*46c0*/  @!P0 BRA `(.L_x_29) ;  /* 0x0000004800f88947 */ /* 0x000fec0003800000 */
[----:B------:R-:W0:Y:S01]  /*46d0*/  LDC.64 R20, c[0x0][0x5b8] ;  /* 0x00016e00ff147b82 */ /* 0x000e220000000a00 */
[----:B------:R-:W-:-:S07]  /*46e0*/  ULDC.64 UR4, c[0x0][0x5c0] ;  /* 0x0001700000047ab9 */ /* 0x000fce0000000a00 */
[----:B------:R-:W1:Y:S08]  /*46f0*/  LDC.64 R150, c[0x0][0x5b0] ;  /* 0x00016c00ff967b82 */ /* 0x000e700000000a00 */
[----:B------:R-:W2:Y:S01]  /*4700*/  LDC.64 R14, c[0x0][0x5a8] ;  /* 0x00016a00ff0e7b82 */ /* 0x000ea20000000a00 */
[-C--:B0-----:R-:W-:Y:S02]  /*4710*/  IMAD R8, R11, R20.reuse, RZ ;  /* 0x000000140b087224 */ /* 0x081fe400078e02ff */
[----:B------:R-:W-:-:S04]  /*4720*/  IMAD.WIDE.U32 R146, R137, R20, R12 ;  /* 0x0000001489927225 */ /* 0x000fc800078e000c */
[----:B------:R-:W-:Y:S02]  /*4730*/  IMAD R149, R137, R21, R8 ;  /* 0x0000001589957224 */ /* 0x000fe400078e0208 */
[-C--:B-1----:R-:W-:Y:S02]  /*4740*/  IMAD R140, R141, R150.reuse, RZ ;  /* 0x000000968d8c7224 */ /* 0x082fe400078e02ff */
[----:B------:R-:W-:Y:S02]  /*4750*/  IMAD.IADD R143, R147, 0x1, R149 ;  /* 0x00000001938f7824 */ /* 0x000fe400078e0295 */
[----:B------:R-:W-:Y:S02]  /*4760*/  IMAD.MOV.U32 R142, RZ, RZ, R146 ;  /* 0x000000ffff8e7224 */ /* 0x000fe400078e0092 */
[C---:B------:R-:W-:Y:S02]  /*4770*/  IMAD R139, R153.reuse, R151, R140 ;  /* 0x00000097998b7224 */ /* 0x040fe400078e028c */
[----:B------:R-:W-:-:S04]  /*4780*/  IMAD.WIDE.U32 R140, R153, R150, R142 ;  /* 0x00000096998c7225 */ /* 0x000fc800078e008e */
[----:B------:R-:W-:Y:S01]  /*4790*/  IMAD.IADD R7, R141, 0x1, R139 ;  /* 0x000000018d077824 */ /* 0x000fe200078e028b */
[----:B--2---:R-:W-:-:S04]  /*47a0*/  LEA R144, P0, R140, R14, 0x1 ;  /* 0x0000000e8c907211 */ /* 0x004fc800078008ff */
[----:B------:R-:W-:-:S05]  /*47b0*/  LEA.HI.X R145, R140, R15, R7, 0x1, P0 ;  /* 0x0000000f8c917211 */ /* 0x000fca00000f0c07 */
[----:B------:R-:W2:Y:S01]  /*47c0*/  @P2 LDG.E.LTC128B.U16 R11, desc[UR36][R144.64] ;  /* 0x00000024900b2981 */ /* 0x000ea2000c1e1520 */
[C---:B------:R-:W-:Y:S01]  /*47d0*/  LEA R8, P0, R6.reuse, UR4, 0x1 ;  /* 0x0000000406087c11 */ /* 0x040fe2000f8008ff */
[----:B------:R-:W-:Y:S01]  /*47e0*/  IMAD.WIDE.U32 R140, R153, R150, R12 ;  /* 0x00000096998c7225 */ /* 0x000fe200078e000c */
[----:B------:R-:W-:Y:S02]  /*47f0*/  BSSY B1, `(.L_x_30) ;  /* 0x0000012000017945 */ /* 0x000fe40003800000 */
[----:B------:R-:W-:Y:S01]  /*4800*/  LEA.HI.X R9, R6, UR5, R9, 0x1, P0 ;  /* 0x0000000506097c11 */ /* 0x000fe200080f0c09 */
[----:B------:R-:W-:Y:S01]  /*4810*/  IMAD.IADD R141, R139, 0x1, R141 ;  /* 0x000000018b8d7824 */ /* 0x000fe200078e028d */
[----:B------:R-:W-:Y:S01]  /*4820*/  ISETP.GT.AND P0, PT, R10, 0x1, PT ;  /* 0x000000010a00780c */ /* 0x000fe20003f04270 */
[----:B------:R-:W-:-:S03]  /*4830*/  IMAD.WIDE.U32 R140, R137, R20, R140 ;  /* 0x00000014898c7225 */ /* 0x000fc600078e008c */
[----:B------:R-:W-:Y:S02]  /*4840*/  ISETP.GT.AND P3, PT, R3, RZ, P0 ;  /* 0x000000ff0300720c */ /* 0x000fe40000764270 */
[----:B------:R-:W-:Y:S01]  /*4850*/  LEA R6, P4, R140, R14, 0x1 ;  /* 0x0000000e8c067211 */ /* 0x000fe200078808ff */
[----:B--2---:R-:W-:-:S04]  /*4860*/  IMAD.U32 R7, R11, 0x10000, RZ ;  /* 0x000100000b077824 */ /* 0x004fc800078e00ff */
[----:B------:R-:W-:-:S04]  /*4870*/  FMUL R7, R7, R136 ;  /* 0x0000008807077220 */ /* 0x000fc80000400000 */
[----:B------:R-:W-:-:S05]  /*4880*/  FFMA R7, R120, R23, R7 ;  /* 0x0000001778077223 */ /* 0x000fca0000000007 */
[----:B------:R-:W-:Y:S01]  /*4890*/  F2FP.BF16.F32.PACK_AB R21, RZ, R7 ;  /* 0x00000007ff15723e */ /* 0x000fe200000010ff */
[----:B------:R-:W-:Y:S01]  /*48a0*/  IMAD.IADD R7, R149, 0x1, R141 ;  /* 0x0000000195077824 */ /* 0x000fe200078e028d */
[----:B------:R-:W-:-:S03]  /*48b0*/  SHF.L.U64.HI R141, R150, 0x3, R151 ;  /* 0x00000003968d7819 */ /* 0x000fc60000010297 */
[----:B------:R0:W-:Y:S01]  /*48c0*/  @P2 STG.E.U16 desc[UR36][R8.64], R21 ;  /* 0x0000001508002986 */ /* 0x0001e2000c101524 */
[----:B------:R-:W-:Y:S01]  /*48d0*/  LEA.HI.X R7, R140, R15, R7, 0x1, P4 ;  /* 0x0000000f8c077211 */ /* 0x000fe200020f0c07 */
[----:B------:R-:W-:Y:S01]  /*48e0*/  IMAD.SHL.U32 R140, R150, 0x8, RZ ;  /* 0x00000008968c7824 */ /* 0x000fe200078e00ff */
[----:B------:R-:W-:Y:S06]  /*48f0*/  @!P3 BRA `(.L_x_31) ;  /* 0x000000000004b947 */ /* 0x000fec0003800000 */
[----:B------:R1:W5:Y:S02]  /*4900*/  LDG.E.LTC128B.U16 R11, desc[UR36][R6.64+0x2] ;  /* 0x00000224060b7981 */ /* 0x000364000c1e1520 */
.L_x_31:
[----:B------:R-:W-:Y:S05]  /*4910*/  BSYNC B1 ;  /* 0x0000000000017941 */ /* 0x000fea0003800000 */
.L_x_30:
[----:B------:R-:W-:Y:S01]  /*4920*/  IMAD.WIDE.U32 R140, R153, R150, R140 ;  /* 0x00000096998c7225 */ /* 0x000fe200078e008c */
[----:B------:R-:W-:-:S03]  /*4930*/  ISETP.GT.AND P1, PT, R3, 0x8, P1 ;  /* 0x000000080300780c */ /* 0x000fc60000f24270 */
[----:B0----5:R-:W-:Y:S01]  /*4940*/  IMAD.U32 R21, R11, 0x10000, RZ ;  /* 0x000100000b157824 */ /* 0x021fe200078e00ff */
[----:B------:R-:W-:Y:S01]  /*4950*/  IADD3 R146, P2, R146, R140, RZ ;  /* 0x0000008c92927210 */ /* 0x000fe20007f5e0ff */
[----:B------:R-:W-:Y:S01]  /*4960*/  IMAD.IADD R141, R139, 0x1, R141 ;  /* 0x000000018b8d7824 */ /* 0x000fe200078e028d */
[----:B------:R-:W-:Y:S01]  /*4970*/  PRMT R139, R11, 0x7610, R139 ;  /* 0x000076100b8b7816 */ /* 0x000fe2000000008b */
[----:B------:R-:W-:Y:S02]  /*4980*/  FMUL R120, R21, R136 ;  /* 0x0000008815787220 */ /* 0x000fe40000400000 */
[----:B------:R-:W-:Y:S02]  /*4990*/  IMAD.X R142, R141, 0x1, R143, P2 ;  /* 0x000000018d8e7824 */ /* 0x000fe400010e068f */
[----:B------:R-:W-:Y:S01]  /*49a0*/  FFMA R121, R121, R23, R120 ;  /* 0x0000001779797223 */ /* 0x000fe20000000078 */
[----:B------:R-:W-:-:S04]  /*49b0*/  LEA R120, P2, R146, R14, 0x1 ;  /* 0x0000000e92787211 */ /* 0x000fc800078408ff */
[----:B------:R-:W-:Y:S02]  /*49c0*/  F2FP.BF16.F32.PACK_AB R21, RZ, R121 ;  /* 0x00000079ff15723e */ /* 0x000fe400000010ff */
[----:B------:R-:W-:-:S03]  /*49d0*/  LEA.HI.X R121, R146, R15, R142, 0x1, P2 ;  /* 0x0000000f92797211 */ /* 0x000fc600010f0c8e */
[----:B------:R0:W-:Y:S04]  /*49e0*/  @P3 STG.E.U16 desc[UR36][R8.64+0x2], R21 ;  /* 0x0000021508003986 */ /* 0x0001e8000c101524 */
[----:B------:R-:W2:Y:S01]  /*49f0*/  @P1 LDG.E.LTC128B.U16 R139, desc[UR36][R120.64] ;  /* 0x00000024788b1981 */ /* 0x000ea2000c1e1520 */
[----:B------:R-:W-:Y:S01]  /*4a00*/  IADD3 R12, P2, R12, R140, RZ ;  /* 0x0000008c0c0c7210 */ /* 0x000fe20007f5e0ff */
[----:B------:R-:W-:Y:S01]  /*4a10*/  BSSY B1, `(.L_x_32) ;  /* 0x0000011000017945 */ /* 0x000fe20003800000 */
[----:B------:R-:W-:-:S03]  /*4a20*/  ISETP.GT.AND P0, PT, R3, 0x8, P0 ;  /* 0x000000080300780c */ /* 0x000fc60000704270 */
[----:B------:R-:W-:Y:S02]  /*4a30*/  IMAD.X R13, R13, 0x1, R141, P2 ;  /* 0x000000010d0d7824 */ /* 0x000fe400010e068d */
[----:B0-----:R-:W-:Y:S01]  /*4a40*/  IMAD.WIDE.U32 R20, R137, R20, R12 ;  /* 0x0000001489147225 */ /* 0x001fe200078e000c */
[C---:B------:R-:W-:Y:S02]  /*4a50*/  SHF.L.U64.HI R13, R4.reuse, 0x4, R5 ;  /* 0x00000004040d7819 */ /* 0x040fe40000010205 */
[----:B------:R-:W-:Y:S01]  /*4a60*/  LEA R12, P2, R4, R8, 0x4 ;  /* 0x00000008040c7211 */ /* 0x000fe200078420ff */
[----:B------:R-:W-:Y:S01]  /*4a70*/  IMAD.IADD R5, R149, 0x1, R21 ;  /* 0x0000000195057824 */ /* 0x000fe200078e0215 */
[----:B------:R-:W-:-:S03]  /*4a80*/  LEA R4, P3, R20, R14, 0x1 ;  /* 0x0000000e14047211 */ /* 0x000fc600078608ff */
[----:B------:R-:W-:Y:S01]  /*4a90*/  IMAD.X R13, R13, 0x1, R9, P2 ;  /* 0x000000010d0d7824 */ /* 0x000fe200010e0609 */
[----:B------:R-:W-:Y:S01]  /*4aa0*/  LEA.HI.X R5, R20, R15, R5, 0x1, P3 ;  /* 0x0000000f14057211 */ /* 0x000fe200018f0c05 */
[----:B--2---:R-:W-:-:S04]  /*4ab0*/  IMAD.U32 R11, R139, 0x10000, RZ ;  /* 0x000100008b0b7824 */ /* 0x004fc800078e00ff */
[----:B------:R-:W-:-:S04]  /*4ac0*/  FMUL R11, R11, R136 ;  /* 0x000000880b0b7220 */ /* 0x000fc80000400000 */
[----:B------:R-:W-:-:S05]  /*4ad0*/  FFMA R11, R122, R23, R11 ;  /* 0x000000177a0b7223 */ /* 0x000fca000000000b */
[----:B------:R-:W-:-:S05]  /*4ae0*/  F2FP.BF16.F32.PACK_AB R11, RZ, R11 ;  /* 0x0000000bff0b723e */ /* 0x000fca00000010ff */
[----:B------:R0:W-:Y:S01]  /*4af0*/  @P1 STG.E.U16 desc[UR36][R12.64], R11 ;  /* 0x0000000b0c001986 */ /* 0x0001e2000c101524 */
[----:B------:R-:W-:Y:S05]  /*4b00*/  @!P0 BRA `(.L_x_33) ;  /* 0x0000000000048947 */ /* 0x000fea0003800000 */
[----:B------:R2:W5:Y:S02]  /*4b10*/  LDG.E.LTC128B.U16 R139, desc[UR36][R4.64+0x2] ;  /* 0x00000224048b7981 */ /* 0x000564000c1e1520 */
.L_x_33:
[----:B------:R-:W-:Y:S05]  /*4b20*/  BSYNC B1 ;  /* 0x0000000000017941 */ /* 0x000fea0003800000 */
.L_x_32:
[----:B0----5:R-:W-:Y:S01]  /*4b30*/  IMAD.U32 R11, R139, 0x10000, RZ ;  /* 0x000100008b0b7824 */ /* 0x021fe200078e00ff */
[----:B------:R-:W-:Y:S01]  /*4b40*/  ISETP.GT.AND P1, PT, R10, 0x8, PT ;  /* 0x000000080a00780c */ /* 0x000fe20003f24270 */
[----:B------:R-:W-:Y:S02]  /*4b50*/  BSSY B1, `(.L_x_34) ;  /* 0x0000008000017945 */ /* 0x000fe40003800000 */
[----:B------:R-:W-:Y:S01]  /*4b60*/  FMUL R14, R11, R136 ;  /* 0x000000880b0e7220 */ /* 0x000fe20000400000 */
[----:B------:R-:W-:-:S03]  /*4b70*/  ISETP.GT.AND P2, PT, R3, RZ, P1 ;  /* 0x000000ff0300720c */ /* 0x000fc60000f44270 */
[----:B------:R-:W-:-:S05]  /*4b80*/  FFMA R14, R123, R23, R14 ;  /* 0x000000177b0e7223 */ /* 0x000fca000000000e */
[----:B------:R-:W-:-:S05]  /*4b90*/  F2FP.BF16.F32.PACK_AB R14, RZ, R14 ;  /* 0x0000000eff0e723e */ /* 0x000fca00000010ff */
[----:B------:R0:W-:Y:S01]  /*4ba0*/  @P0 STG.E.U16 desc[UR36][R12.64+0x2], R14 ;  /* 0x0000020e0c000986 */ /* 0x0001e2000c101524 */
[----:B------:R-:W-:Y:S05]  /*4bb0*/  @!P2 BRA `(.L_x_35) ;  /* 0x000000000004a947 */ /* 0x000fea0003800000 */
[----:B------:R3:W5:Y:S02]  /*4bc0*/  LDG.E.LTC128B.U16 R139, desc[UR36][R6.64+0x10] ;  /* 0x00001024068b7981 */ /* 0x000764000c1e1520 */
.L_x_35:
[----:B------:R-:W-:Y:S05]  /*4bd0*/  BSYNC B1 ;  /* 0x0000000000017941 */ /* 0x000fea0003800000 */
.L_x_34:
[----:B-----5:R-:W-:Y:S01]  /*4be0*/  IMAD.U32 R11, R139, 0x10000, RZ ;  /* 0x000100008b0b7824 */ /* 0x020fe200078e00ff */
        /* <DEDUP_REMOVED lines=9> */
.L_x_37:
[----:B------:R-:W-:Y:S05]  /*4c80*/  BSYNC B1 ;  /* 0x0000000000017941 */ /* 0x000fea0003800000 */
.L_x_36:
[----:B----45:R-:W-:Y:S01]  /*4c90*/  IMAD.U32 R11, R139, 0x10000, RZ ;  /* 0x000100008b0b7824 */ /* 0x030fe200078e00ff */
[----:B------:R-:W-:Y:S01]  /*4ca0*/  ISETP.GT.AND P1, PT, R3, 0x8, P1 ;  /* 0x000000080300780c */ /* 0x000fe20000f24270 */
[----:B------:R-:W-:Y:S02]  /*4cb0*/  BSSY B1, `(.L_x_38) ;  /* 0x0000007000017945 */ /* 0x000fe40003800000 */
[----:B0-----:R-:W-:-:S04]  /*4cc0*/  FMUL R14, R11, R136 ;  /* 0x000000880b0e7220 */ /* 0x001fc80000400000 */
[----:B------:R-:W-:-:S05]  /*4cd0*/  FFMA R14, R125, R23, R14 ;  /* 0x000000177d0e7223 */ /* 0x000fca000000000e */
[----:B------:R-:W-:-:S05]  /*4ce0*/  F2FP.BF16.F32.PACK_AB R14, RZ, R14 ;  /* 0x0000000eff0e723e */ /* 0x000fca00000010ff */
[----:B------:R0:W-:Y:S01]  /*4cf0*/  @P3 STG.E.U16 desc[UR36][R8.64+0x12], R14 ;  /* 0x0000120e08003986 */ /* 0x0001e2000c101524 */
[----:B------:R-:W-:Y:S05]  /*4d00*/  @!P1 BRA `(.L_x_39) ;  /* 0x0000000000049947 */ /* 0x000fea0003800000 */
[----:B------:R4:W5:Y:S02]  /*4d10*/  LDG.E.LTC128B.U16 R139, desc[UR36][R4.64+0x10] ;  /* 0x00001024048b7981 */ /* 0x000964000c1e1520 */
.L_x_39:
[----:B------:R-:W-:Y:S05]  /*4d20*/  BSYNC B1 ;  /* 0x0000000000017941 */ /* 0x000fea0003800000 */
.L_x_38:
[----:B-----5:R-:W-:Y:S01]  /*4d30*/  IMAD.U32 R11, R139, 0x10000, RZ ;  /* 0x000100008b0b7824 */ /* 0x020fe200078e00ff */
[----:B------:R-:W-:Y:S01]  /*4d40*/  ISETP.GT.AND P0, PT, R3, 0x8, P0 ;  /* 0x000000080300780c */ /* 0x000fe20000704270 */
[----:B------:R-:W-:Y:S02]  /*4d50*/  BSSY B1, `(.L_x_40) ;  /* 0x0000007000017945 */ /* 0x000fe40003800000 */
[----:B------:R-:W-:-:S04]  /*4d60*/  FMUL R11, R11, R136 ;  /* 0x000000880b0b7220 */ /* 0x000fc80000400000 */
[----:B------:R-:W-:-:S05]  /*4d70*/  FFMA R11, R126, R23, R11 ;  /* 0x000000177e0b7223 */ /* 0x000fca000000000b */
[----:B------:R-:W-:-:S05]  /*4d80*/  F2FP.BF16.F32.PACK_AB R11, RZ, R11 ;  /* 0x0000000bff0b723e */ /* 0x000fca00000010ff */
[----:B------:R0:W-:Y:S01]  /*4d90*/  @P1 STG.E.U16 desc[UR36][R12.64+0x10], R11 ;  /* 0x0000100b0c001986 */ /* 0x0001e2000c101524 */
[----:B------:R-:W-:Y:S05]  /*4da0*/  @!P0 BRA `(.L_x_41) ;  /* 0x0000000000048947 */ /* 0x000fea0003800000 */
[----:B------:R0:W5:Y:S02]  /*4db0*/  LDG.E.LTC128B.U16 R139, desc[UR36][R4.64+0x12] ;  /* 0x00001224048b7981 */ /* 0x000164000c1e1520 */
.L_x_41:
[----:B------:R-:W-:Y:S05]  /*4dc0*/  BSYNC B1 ;  /* 0x0000000000017941 */ /* 0x000fea0003800000 */
.L_x_40:
        /* <DEDUP_REMOVED lines=10> */
.L_x_43:
[----:B------:R-:W-:Y:S05]  /*4e70*/  BSYNC B1 ;  /* 0x0000000000017941 */ /* 0x000fea0003800000 */
.L_x_42:
        /* <DEDUP_REMOVED lines=10> */
.L_x_45:
[----:B------:R-:W-:Y:S05]  /*4f20*/  BSYNC B1 ;  /* 0x0000000000017941 */ /* 0x000fea0003800000 */
.L_x_44:
[----:B0----5:R-:W-:Y:S01]  /*4f30*/  IMAD.U32 R11, R139, 0x10000, RZ ;  /* 0x000100008b0b7824 */ /* 0x021fe200078e00ff */
        /* <DEDUP_REMOVED lines=8> */
.L_x_47:
[----:B------:R-:W-:Y:S05]  /*4fc0*/  BSYNC B1 ;  /* 0x0000000000017941 */ /* 0x000fea0003800000 */
.L_x_46:
        /* <DEDUP_REMOVED lines=9> */
.L_x_49:
[----:B------:R-:W-:Y:S05]  /*5060*/  BSYNC B1 ;  /* 0x0000000000017941 */ /* 0x000fea0003800000 */
.L_x_48:
        /* <DEDUP_REMOVED lines=10> */
.L_x_51:
[----:B------:R-:W-:Y:S05]  /*5110*/  BSYNC B1 ;  /* 0x0000000000017941 */ /* 0x000fea0003800000 */
.L_x_50:
        /* <DEDUP_REMOVED lines=10> */
.L_x_53:
[----:B------:R-:W-:Y:S05]  /*51c0*/  BSYNC B1 ;  /* 0x0000000000017941 */ /* 0x000fea0003800000 */
.L_x_52:
        /* <DEDUP_REMOVED lines=9> */
.L_x_55:
[----:B------:R-:W-:Y:S05]  /*5260*/  BSYNC B1 ;  /* 0x0000000000017941 */ /* 0x000fea0003800000 */
.L_x_54:
        /* <DEDUP_REMOVED lines=9> */
.L_x_57:
[----:B------:R-:W-:Y:S05]  /*5300*/  BSYNC B1 ;  /* 0x0000000000017941 */ /* 0x000fea0003800000 */
.L_x_56:
        /* <DEDUP_REMOVED lines=10> */
.L_x_59:
[----:B------:R-:W-:Y:S05]  /*53b0*/  BSYNC B1 ;  /* 0x0000000000017941 */ /* 0x000fea0003800000 */
.L_x_58:
        /* <DEDUP_REMOVED lines=10> */
.L_x_61:
[----:B------:R-:W-:Y:S05]  /*5460*/  BSYNC B1 ;  /* 0x0000000000017941 */ /* 0x000fea0003800000 */
.L_x_60:
        /* <DEDUP_REMOVED lines=9> */
.L_x_63:
[----:B------:R-:W-:Y:S05]  /*5500*/  BSYNC B1 ;  /* 0x0000000000017941 */ /* 0x000fea0003800000 */
.L_x_62:
        /* <DEDUP_REMOVED lines=9> */
.L_x_65:
[----:B------:R-:W-:Y:S05]  /*55a0*/  BSYNC B1 ;  /* 0x0000000000017941 */ /* 0x000fea0003800000 */
.L_x_64:
        /* <DEDUP_REMOVED lines=10> */
.L_x_67:
[----:B------:R-:W-:Y:S05]  /*5650*/  BSYNC B1 ;  /* 0x0000000000017941 */ /* 0x000fea0003800000 */
.L_x_66:
        /* <DEDUP_REMOVED lines=10> */
.L_x_69:
[----:B------:R-:W-:Y:S05]  /*5700*/  BSYNC B1 ;  /* 0x0000000000017941 */ /* 0x000fea0003800000 */
.L_x_68:
        /* <DEDUP_REMOVED lines=9> */
.L_x_71:
[----:B------:R-:W-:Y:S05]  /*57a0*/  BSYNC B1 ;  /* 0x0000000000017941 */ /* 0x000fea0003800000 */
.L_x_70:
        /* <DEDUP_REMOVED lines=9> */
.L_x_73:
[----:B------:R-:W-:Y:S05]  /*5840*/  BSYNC B1 ;  /* 0x0000000000017941 */ /* 0x000fea0003800000 */
.L_x_72:
        /* <DEDUP_REMOVED lines=10> */
.L_x_75:
[----:B------:R-:W-:Y:S05]  /*58f0*/  BSYNC B1 ;  /* 0x0000000000017941 */ /* 0x000fea0003800000 */
.L_x_74:
        /* <DEDUP_REMOVED lines=10> */
.L_x_77:
[----:B------:R-:W-:Y:S05]  /*59a0*/  BSYNC B1 ;  /* 0x0000000000017941 */ /* 0x000fea0003800000 */
.L_x_76:
        /* <DEDUP_REMOVED lines=9> */
.L_x_79:
[----:B------:R-:W-:Y:S05]  /*5a40*/  BSYNC B1 ;  /* 0x0000000000017941 */ /* 0x000fea0003800000 */
.L_x_78:
        /* <DEDUP_REMOVED lines=9> */
.L_x_81:
[----:B------:R-:W-:Y:S05]  /*5ae0*/  BSYNC B1 ;  /* 0x0000000000017941 */ /* 0x000fea0003800000 */
.L_x_80:
        /* <DEDUP_REMOVED lines=10> */
.L_x_83:
[----:B------:R-:W-:Y:S05]  /*5b90*/  BSYNC B1 ;  /* 0x0000000000017941 */ /* 0x000fea0003800000 */
.L_x_82:
        /* <DEDUP_REMOVED lines=10> */
.L_x_85:
[----:B------:R-:W-:Y:S05]  /*5c40*/  BSYNC B1 ;  /* 0x0000000000017941 */ /* 0x000fea0003800000 */
.L_x_84:
        /* <DEDUP_REMOVED lines=9> */
.L_x_87:
[----:B------:R-:W-:Y:S05]  /*5ce0*/  BSYNC B1 ;  /* 0x0000000000017941 */ /* 0x000fea0003800000 */
.L_x_86:
        /* <DEDUP_REMOVED lines=9> */
.L_x_89:
[----:B------:R-:W-:Y:S05]  /*5d80*/  BSYNC B1 ;  /* 0x0000000000017941 */ /* 0x000fea0003800000 */
.L_x_88:
        /* <DEDUP_REMOVED lines=10> */
.L_x_91:
[----:B------:R-:W-:Y:S05]  /*5e30*/  BSYNC B1 ;  /* 0x0000000000017941 */ /* 0x000fea0003800000 */
.L_x_90:
        /* <DEDUP_REMOVED lines=10> */
.L_x_93:
[----:B------:R-:W-:Y:S05]  /*5ee0*/  BSYNC B1 ;  /* 0x0000000000017941 */ /* 0x000fea0003800000 */
.L_x_92:
        /* <DEDUP_REMOVED lines=9> */
.L_x_95:
[----:B------:R-:W-:Y:S05]  /*5f80*/  BSYNC B1 ;  /* 0x0000000000017941 */ /* 0x000fea0003800000 */
.L_x_94:
        /* <DEDUP_REMOVED lines=9> */
.L_x_97:
[----:B------:R-:W-:Y:S05]  /*6020*/  BSYNC B1 ;  /* 0x0000000000017941 */ /* 0x000fea0003800000 */
.L_x_96:
        /* <DEDUP_REMOVED lines=10> */
.L_x_99:
[----:B------:R-:W-:Y:S05]  /*60d0*/  BSYNC B1 ;  /* 0x0000000000017941 */ /* 0x000fea0003800000 */
.L_x_98:
        /* <DEDUP_REMOVED lines=10> */
.L_x_101:
[----:B------:R-:W-:Y:S05]  /*6180*/  BSYNC B1 ;  /* 0x0000000000017941 */ /* 0x000fea0003800000 */
.L_x_100:
        /* <DEDUP_REMOVED lines=9> */
.L_x_103:
[----:B------:R-:W-:Y:S05]  /*6220*/  BSYNC B1 ;  /* 0x0000000000017941 */ /* 0x000fea0003800000 */
.L_x_102:
        /* <DEDUP_REMOVED lines=9> */
.L_x_105:
[----:B------:R-:W-:Y:S05]  /*62c0*/  BSYNC B1 ;  /* 0x0000000000017941 */ /* 0x000fea0003800000 */
.L_x_104:
        /* <DEDUP_REMOVED lines=10> */
.L_x_107:
[----:B------:R-:W-:Y:S05]  /*6370*/  BSYNC B1 ;  /* 0x0000000000017941 */ /* 0x000fea0003800000 */
.L_x_106:
        /* <DEDUP_REMOVED lines=10> */
.L_x_109:
[----:B------:R-:W-:Y:S05]  /*6420*/  BSYNC B1 ;  /* 0x0000000000017941 */ /* 0x000fea0003800000 */
.L_x_108:
        /* <DEDUP_REMOVED lines=9> */
.L_x_111:
[----:B------:R-:W-:Y:S05]  /*64c0*/  BSYNC B1 ;  /* 0x0000000000017941 */ /* 0x000fea0003800000 */
.L_x_110:
        /* <DEDUP_REMOVED lines=9> */
.L_x_113:
[----:B------:R-:W-:Y:S05]  /*6560*/  BSYNC B1 ;  /* 0x0000000000017941 */ /* 0x000fea0003800000 */
.L_x_112:
        /* <DEDUP_REMOVED lines=10> */
.L_x_115:
[----:B------:R-:W-:Y:S05]  /*6610*/  BSYNC B1 ;  /* 0x0000000000017941 */ /* 0x000fea0003800000 */
.L_x_114:
        /* <DEDUP_REMOVED lines=10> */
.L_x_117:
[----:B------:R-:W-:Y:S05]  /*66c0*/  BSYNC B1 ;  /* 0x0000000000017941 */ /* 0x000fea0003800000 */
.L_x_116:
        /* <DEDUP_REMOVED lines=9> */
.L_x_119:
[----:B------:R-:W-:Y:S05]  /*6760*/  BSYNC B1 ;  /* 0x0000000000017941 */ /* 0x000fea0003800000 */
.L_x_118:
        /* <DEDUP_REMOVED lines=9> */
.L_x_121:
[----:B------:R-:W-:Y:S05]  /*6800*/  BSYNC B1 ;  /* 0x0000000000017941 */ /* 0x000fea0003800000 */
.L_x_120:
        /* <DEDUP_REMOVED lines=10> */
.L_x_123:
[----:B------:R-:W-:Y:S05]  /*68b0*/  BSYNC B1 ;  /* 0x0000000000017941 */ /* 0x000fea0003800000 */
.L_x_122:
        /* <DEDUP_REMOVED lines=10> */
.L_x_125:
[----:B------:R-:W-:Y:S05]  /*6960*/  BSYNC B1 ;  /* 0x0000000000017941 */ /* 0x000fea0003800000 */
.L_x_124:
        /* <DEDUP_REMOVED lines=9> */
.L_x_127:
[----:B------:R-:W-:Y:S05]  /*6a00*/  BSYNC B1 ;  /* 0x0000000000017941 */ /* 0x000fea0003800000 */
.L_x_126:
        /* <DEDUP_REMOVED lines=9> */
.L_x_129:
[----:B------:R-:W-:Y:S05]  /*6aa0*/  BSYNC B1 ;  /* 0x0000000000017941 */ /* 0x000fea0003800000 */
.L_x_128:
        /* <DEDUP_REMOVED lines=10> */
.L_x_131:
[----:B------:R-:W-:Y:S05]  /*6b50*/  BSYNC B1 ;  /* 0x0000000000017941 */ /* 0x000fea0003800000 */
.L_x_130:
        /* <DEDUP_REMOVED lines=10> */
.L_x_133:
[----:B------:R-:W-:Y:S05]  /*6c00*/  BSYNC B1 ;  /* 0x0000000000017941 */ /* 0x000fea0003800000 */
.L_x_132:
        /* <DEDUP_REMOVED lines=9> */
.L_x_135:
[----:B------:R-:W-:Y:S05]  /*6ca0*/  BSYNC B1 ;  /* 0x0000000000017941 */ /* 0x000fea0003800000 */
.L_x_134:
        /* <DEDUP_REMOVED lines=9> */
.L_x_137:
[----:B------:R-:W-:Y:S05]  /*6d40*/  BSYNC B1 ;  /* 0x0000000000017941 */ /* 0x000fea0003800000 */
.L_x_136:
        /* <DEDUP_REMOVED lines=10> */
.L_x_139:
[----:B------:R-:W-:Y:S05]  /*6df0*/  BSYNC B1 ;  /* 0x0000000000017941 */ /* 0x000fea0003800000 */
.L_x_138:
        /* <DEDUP_REMOVED lines=10> */
.L_x_141:
[----:B------:R-:W-:Y:S05]  /*6ea0*/  BSYNC B1 ;  /* 0x0000000000017941 */ /* 0x000fea0003800000 */
.L_x_140:
        /* <DEDUP_REMOVED lines=9> */
.L_x_143:
[----:B------:R-:W-:Y:S05]  /*6f40*/  BSYNC B1 ;  /* 0x0000000000017941 */ /* 0x000fea0003800000 */
.L_x_142:
        /* <DEDUP_REMOVED lines=9> */
.L_x_145:
[----:B------:R-:W-:Y:S05]  /*6fe0*/  BSYNC B1 ;  /* 0x0000000000017941 */ /* 0x000fea0003800000 */
.L_x_144:
        /* <DEDUP_REMOVED lines=10> */
.L_x_147:
[----:B------:R-:W-:Y:S05]  /*7090*/  BSYNC B1 ;  /* 0x0000000000017941 */ /* 0x000fea0003800000 */
.L_x_146:
        /* <DEDUP_REMOVED lines=10> */
.L_x_149:
[----:B------:R-:W-:Y:S05]  /*7140*/  BSYNC B1 ;  /* 0x0000000000017941 */ /* 0x000fea0003800000 */
.L_x_148:
        /* <DEDUP_REMOVED lines=9> */
.L_x_151:
[----:B------:R-:W-:Y:S05]  /*71e0*/  BSYNC B1 ;  /* 0x0000000000017941 */ /* 0x000fea0003800000 */
.L_x_150:
        /* <DEDUP_REMOVED lines=9> */
.L_x_153:
[----:B------:R-:W-:Y:S05]  /*7280*/  BSYNC B1 ;  /* 0x0000000000017941 */ /* 0x000fea0003800000 */
.L_x_152:
        /* <DEDUP_REMOVED lines=10> */
.L_x_155:
[----:B------:R-:W-:Y:S05]  /*7330*/  BSYNC B1 ;  /* 0x0000000000017941 */ /* 0x000fea0003800000 */
.L_x_154:
        /* <DEDUP_REMOVED lines=10> */
.L_x_157:
[----:B------:R-:W-:Y:S05]  /*73e0*/  BSYNC B1 ;  /* 0x0000000000017941 */ /* 0x000fea0003800000 */
.L_x_156:
        /* <DEDUP_REMOVED lines=9> */
.L_x_159:
[----:B------:R-:W-:Y:S05]  /*7480*/  BSYNC B1 ;  /* 0x0000000000017941 */ /* 0x000fea0003800000 */
.L_x_158:
        /* <DEDUP_REMOVED lines=9> */
.L_x_161:
[----:B------:R-:W-:Y:S05]  /*7520*/  BSYNC B1 ;  /* 0x0000000000017941 */ /* 0x000fea0003800000 */
.L_x_160:
        /* <DEDUP_REMOVED lines=10> */
.L_x_163:
[----:B------:R-:W-:Y:S05]  /*75d0*/  BSYNC B1 ;  /* 0x0000000000017941 */ /* 0x000fea0003800000 */
.L_x_162:
        /* <DEDUP_REMOVED lines=10> */
.L_x_165:
[----:B------:R-:W-:Y:S05]  /*7680*/  BSYNC B1 ;  /* 0x0000000000017941 */ /* 0x000fea0003800000 */
.L_x_164:
        /* <DEDUP_REMOVED lines=9> */
.L_x_167:
[----:B------:R-:W-:Y:S05]  /*7720*/  BSYNC B1 ;  /* 0x0000000000017941 */ /* 0x000fea0003800000 */
.L_x_166:
        /* <DEDUP_REMOVED lines=9> */
.L_x_169:
[----:B------:R-:W-:Y:S05]  /*77c0*/  BSYNC B1 ;  /* 0x0000000000017941 */ /* 0x000fea0003800000 */
.L_x_168:
        /* <DEDUP_REMOVED lines=10> */
.L_x_171:
[----:B------:R-:W-:Y:S05]  /*7870*/  BSYNC B1 ;  /* 0x0000000000017941 */ /* 0x000fea0003800000 */
.L_x_170:
        /* <DEDUP_REMOVED lines=10> */
.L_x_173:
[----:B------:R-:W-:Y:S05]  /*7920*/  BSYNC B1 ;  /* 0x0000000000017941 */ /* 0x000fea0003800000 */
.L_x_172:
        /* <DEDUP_REMOVED lines=9> */
.L_x_175:
[----:B------:R-:W-:Y:S05]  /*79c0*/  BSYNC B1 ;  /* 0x0000000000017941 */ /* 0x000fea0003800000 */
.L_x_174:
        /* <DEDUP_REMOVED lines=9> */
.L_x_177:
[----:B------:R-:W-:Y:S05]  /*7a60*/  BSYNC B1 ;  /* 0x0000000000017941 */ /* 0x000fea0003800000 */
.L_x_176:
        /* <DEDUP_REMOVED lines=10> */
.L_x_179:
[----:B------:R-:W-:Y:S05]  /*7b10*/  BSYNC B1 ;  /* 0x0000000000017941 */ /* 0x000fea0003800000 */
.L_x_178:
        /* <DEDUP_REMOVED lines=10> */
.L_x_181:
[----:B------:R-:W-:Y:S05]  /*7bc0*/  BSYNC B1 ;  /* 0x0000000000017941 */ /* 0x000fea0003800000 */
.L_x_180:
        /* <DEDUP_REMOVED lines=9> */
.L_x_183:
[----:B------:R-:W-:Y:S05]  /*7c60*/  BSYNC B1 ;  /* 0x0000000000017941 */ /* 0x000fea0003800000 */
.L_x_182:
        /* <DEDUP_REMOVED lines=9> */
.L_x_185:
[----:B------:R-:W-:Y:S05]  /*7d00*/  BSYNC B1 ;  /* 0x0000000000017941 */ /* 0x000fea0003800000 */
.L_x_184:
        /* <DEDUP_REMOVED lines=10> */
.L_x_187:
[----:B------:R-:W-:Y:S05]  /*7db0*/  BSYNC B1 ;  /* 0x0000000000017941 */ /* 0x000fea0003800000 */
.L_x_186:
        /* <DEDUP_REMOVED lines=10> */
.L_x_189:
[----:B------:R-:W-:Y:S05]  /*7e60*/  BSYNC B1 ;  /* 0x0000000000017941 */ /* 0x000fea0003800000 */
.L_x_188:
        /* <DEDUP_REMOVED lines=9> */
.L_x_191:
[----:B------:R-:W-:Y:S05]  /*7f00*/  BSYNC B1 ;  /* 0x0000000000017941 */ /* 0x000fea0003800000 */
.L_x_190:
        /* <DEDUP_REMOVED lines=9> */
.L_x_193:
[----:B------:R-:W-:Y:S05]  /*7fa0*/  BSYNC B1 ;  /* 0x0000000000017941 */ /* 0x000fea0003800000 */
.L_x_192:
        /* <DEDUP_REMOVED lines=10> */
.L_x_195:
[----:B------:R-:W-:Y:S05]  /*8050*/  BSYNC B1 ;  /* 0x0000000000017941 */ /* 0x000fea0003800000 */
.L_x_194:
        /* <DEDUP_REMOVED lines=10> */
.L_x_197:
[----:B------:R-:W-:Y:S05]  /*8100*/  BSYNC B1 ;  /* 0x0000000000017941 */ /* 0x000fea0003800000 */
.L_x_196:
        /* <DEDUP_REMOVED lines=9> */
.L_x_199:
[----:B------:R-:W-:Y:S05]  /*81a0*/  BSYNC B1 ;  /* 0x0000000000017941 */ /* 0x000fea0003800000 */
.L_x_198:
        /* <DEDUP_REMOVED lines=9> */
.L_x_201:
[----:B------:R-:W-:Y:S05]  /*8240*/  BSYNC B1 ;  /* 0x0000000000017941 */ /* 0x000fea0003800000 */
.L_x_200:
        /* <DEDUP_REMOVED lines=10> */
.L_x_203:
[----:B------:R-:W-:Y:S05]  /*82f0*/  BSYNC B1 ;  /* 0x0000000000017941 */ /* 0x000fea0003800000 */
.L_x_202:
        /* <DEDUP_REMOVED lines=10> */
.L_x_205:
[----:B------:R-:W-:Y:S05]  /*83a0*/  BSYNC B1 ;  /* 0x0000000000017941 */ /* 0x000fea0003800000 */
.L_x_204:
        /* <DEDUP_REMOVED lines=9> */
.L_x_207:
[----:B------:R-:W-:Y:S05]  /*8440*/  BSYNC B1 ;  /* 0x0000000000017941 */ /* 0x000fea0003800000 */
.L_x_206:
        /* <DEDUP_REMOVED lines=9> */
.L_x_209:
[----:B------:R-:W-:Y:S05]  /*84e0*/  BSYNC B1 ;  /* 0x0000000000017941 */ /* 0x000fea0003800000 */
.L_x_208:
        /* <DEDUP_REMOVED lines=10> */
.L_x_211:
[----:B------:R-:W-:Y:S05]  /*8590*/  BSYNC B1 ;  /* 0x0000000000017941 */ /* 0x000fea0003800000 */
.L_x_210:
        /* <DEDUP_REMOVED lines=10> */
.L_x_213:
[----:B------:R-:W-:Y:S05]  /*8640*/  BSYNC B1 ;  /* 0x0000000000017941 */ /* 0x000fea0003800000 */
.L_x_212:
        /* <DEDUP_REMOVED lines=9> */
.L_x_215:
[----:B------:R-:W-:Y:S05]  /*86e0*/  BSYNC B1 ;  /* 0x0000000000017941 */ /* 0x000fea0003800000 */
.L_x_214:
        /* <DEDUP_REMOVED lines=9> */
.L_x_217:
[----:B------:R-:W-:Y:S05]  /*8780*/  BSYNC B1 ;  /* 0x0000000000017941 */ /* 0x000fea0003800000 */
.L_x_216:
        /* <DEDUP_REMOVED lines=10> */
.L_x_219:
[----:B------:R-:W-:Y:S05]  /*8830*/  BSYNC B1 ;  /* 0x0000000000017941 */ /* 0x000fea0003800000 */
.L_x_218:
        /* <DEDUP_REMOVED lines=10> */
.L_x_221:
[----:B------:R-:W-:Y:S05]  /*88e0*/  BSYNC B1 ;  /* 0x0000000000017941 */ /* 0x000fea0003800000 */
.L_x_220:
        /* <DEDUP_REMOVED lines=9> */
.L_x_223:
[----:B------:R-:W-:Y:S05]  /*8980*/  BSYNC B1 ;  /* 0x0000000000017941 */ /* 0x000fea0003800000 */
.L_x_222:
        /* <DEDUP_REMOVED lines=9> */
.L_x_225:
[----:B------:R-:W-:Y:S05]  /*8a20*/  BSYNC B1 ;  /* 0x0000000000017941 */ /* 0x000fea0003800000 */
.L_x_224:
        /* <DEDUP_REMOVED lines=10> */
.L_x_227:
[----:B------:R-:W-:Y:S05]  /*8ad0*/  BSYNC B1 ;  /* 0x0000000000017941 */ /* 0x000fea0003800000 */
.L_x_226:
        /* <DEDUP_REMOVED lines=10> */
.L_x_229:
[----:B------:R-:W-:Y:S05]  /*8b80*/  BSYNC B1 ;  /* 0x0000000000017941 */ /* 0x000fea0003800000 */
.L_x_228:
        /* <DEDUP_REMOVED lines=9> */
.L_x_231:
[----:B------:R-:W-:Y:S05]  /*8c20*/  BSYNC B1 ;  /* 0x0000000000017941 */ /* 0x000fea0003800000 */
.L_x_230:
        /* <DEDUP_REMOVED lines=9> */
.L_x_233:
[----:B------:R-:W-:Y:S05]  /*8cc0*/  BSYNC B1 ;  /* 0x0000000000017941 */ /* 0x000fea0003800000 */
.L_x_232:
        /* <DEDUP_REMOVED lines=10> */
.L_x_235:
[----:B------:R-:W-:Y:S05]  /*8d70*/  BSYNC B1 ;  /* 0x0000000000017941 */ /* 0x000fea0003800000 */
.L_x_234:
        /* <DEDUP_REMOVED lines=10> */
.L_x_237:
[----:B------:R-:W-:Y:S05]  /*8e20*/  BSYNC B1 ;  /* 0x0000000000017941 */ /* 0x000fea0003800000 */
.L_x_236:
        /* <DEDUP_REMOVED lines=9> */
.L_x_239:
[----:B------:R-:W-:Y:S05]  /*8ec0*/  BSYNC B1 ;  /* 0x0000000000017941 */ /* 0x000fea0003800000 */
.L_x_238:
        /* <DEDUP_REMOVED lines=9> */
.L_x_241:
[----:B------:R-:W-:Y:S05]  /*8f60*/  BSYNC B1 ;  /* 0x0000000000017941 */ /* 0x000fea0003800000 */
.L_x_240:
        /* <DEDUP_REMOVED lines=10> */
.L_x_243:
[----:B------:R-:W-:Y:S05]  /*9010*/  BSYNC B1 ;  /* 0x0000000000017941 */ /* 0x000fea0003800000 */
.L_x_242:
        /* <DEDUP_REMOVED lines=10> */
.L_x_245:
[----:B------:R-:W-:Y:S05]  /*90c0*/  BSYNC B1 ;  /* 0x0000000000017941 */ /* 0x000fea0003800000 */
.L_x_244:
[----:B01-3-5:R-:W-:Y:S01]  /*90d0*/  IMAD.U32 R7, R139, 0x10000, RZ ;  /* 0x000100008b077824 */ /* 0x02bfe200078e00ff */
        /* <DEDUP_REMOVED lines=8> */
.L_x_247:
[----:B------:R-:W-:Y:S05]  /*9160*/  BSYNC B1 ;  /* 0x0000000000017941 */ /* 0x000fea0003800000 */
.L_x_246:
[----:B-----5:R-:W-:Y:S01]  /*9170*/  IMAD.U32 R7, R139, 0x10000, RZ ;  /* 0x000100008b077824 */ /* 0x020fe200078e00ff */
[----:B------:R-:W-:Y:S01]  /*9180*/  ISETP.GT.AND P0, PT, R3, 0x8, P0 ;  /* 0x000000080300780c */ /* 0x000fe20000704270 */
[----:B0-----:R-:W-:Y:S01]  /*9190*/  @P1 IMAD.MOV.U32 R6, RZ, RZ, R12 ;  /* 0x000000ffff061224 */ /* 0x001fe200078e000c */
[----:B------:R-:W-:Y:S01]  /*91a0*/  BSSY B1, `(.L_x_248) ;  /* 0x0000009000017945 */ /* 0x000fe20003800000 */
[----:B------:R-:W-:-:S04]  /*91b0*/  FMUL R7, R7, R136 ;  /* 0x0000008807077220 */ /* 0x000fc80000400000 */
[----:B------:R-:W-:-:S05]  /*91c0*/  FFMA R7, R38, R23, R7 ;  /* 0x0000001726077223 */ /* 0x000fca0000000007 */
[----:B------:R-:W-:-:S04]  /*91d0*/  F2FP.BF16.F32.PACK_AB R7, RZ, R7 ;  /* 0x00000007ff07723e */ /* 0x000fc800000010ff */
[----:B------:R-:W-:Y:S01]  /*91e0*/  PRMT R8, R7, 0x7610, R8 ;  /* 0x0000761007087816 */ /* 0x000fe20000000008 */
[----:B------:R-:W-:-:S05]  /*91f0*/  @P1 IMAD.MOV.U32 R7, RZ, RZ, R13 ;  /* 0x000000ffff071224 */ /* 0x000fca00078e000d */
[----:B------:R0:W-:Y:S01]  /*9200*/  @P1 STG.E.U16 desc[UR36][R6.64+0x1b0], R8 ;  /* 0x0001b00806001986 */ /* 0x0001e2000c101524 */
[----:B------:R-:W-:Y:S05]  /*9210*/  @!P0 BRA `(.L_x_249) ;  /* 0x0000000000048947 */ /* 0x000fea0003800000 */
[----:B------:R3:W5:Y:S02]  /*9220*/  LDG.E.LTC128B.U16 R139, desc[UR36][R4.64+0x1b2] ;  /* 0x0001b224048b7981 */ /* 0x000764000c1e1520 */
.L_x_249:
[----:B------:R-:W-:Y:S05]  /*9230*/  BSYNC B1 ;  /* 0x0000000000017941 */ /* 0x000fea0003800000 */
.L_x_248:
[----:B------:R-:W-:Y:S05]  /*9240*/  @!P0 BRA `(.L_x_250) ;  /* 0x0000002400c08947 */ /* 0x000fea0003800000 */
[----:B-----5:R-:W-:-:S04]  /*9250*/  IMAD.U32 R139, R139, 0x10000, RZ ;  /* 0x000100008b8b7824 */ /* 0x020fc800078e00ff */
[----:B-1234-:R-:W-:-:S04]  /*9260*/  FMUL R4, R139, R136 ;  /* 0x000000888b047220 */ /* 0x01efc80000400000 */
[----:B------:R-:W-:-:S05]  /*9270*/  FFMA R4, R39, R23, R4 ;  /* 0x0000001727047223 */ /* 0x000fca0000000004 */
[----:B------:R-:W-:-:S05]  /*9280*/  F2FP.BF16.F32.PACK_AB R4, RZ, R4 ;  /* 0x00000004ff04723e */ /* 0x000fca00000010ff */
[----:B------:R1:W-:Y:S01]  /*9290*/  STG.E.U16 desc[UR36][R12.64+0x1b2], R4 ;  /* 0x0001b2040c007986 */ /* 0x0003e2000c101524 */
[----:B------:R-:W-:Y:S05]  /*92a0*/  BRA `(.L_x_250) ;  /* 0x0000002400a87947 */ /* 0x000fea0003800000 */
.L_x_29:
[----:B------:R-:W-:Y:S01]  /*92b0*/  ULDC.64 UR4, c[0x0][0x5c0] ;  /* 0x0001700000047ab9 */ /* 0x000fe20000000a00 */
[----:B------:R-:W-:Y:S01]  /*92c0*/  ISETP.GT.AND P3, PT, R10, 0x1, PT ;  /* 0x000000010a00780c */ /* 0x000fe20003f64270 */
[-C--:B------:R-:W-:Y:S01]  /*92d0*/  FMUL R120, R120, R23.reuse ;  /* 0x0000001778787220 */ /* 0x080fe20000400000 */
[----:B------:R-:W-:Y:S01]  /*92e0*/  LEA R8, P0, R6, UR4, 0x1 ;  /* 0x0000000406087c11 */ /* 0x000fe2000f8008ff */
[-C--:B------:R-:W-:Y:S01]  /*92f0*/  FMUL R121, R121, R23.reuse ;  /* 0x0000001779797220 */ /* 0x080fe20000400000 */
[----:B------:R-:W-:Y:S01]  /*9300*/  SHF.L.U64.HI R5, R4, 0x4, R5 ;  /* 0x0000000404057819 */ /* 0x000fe20000010205 */
[-C--:B------:R-:W-:Y:S01]  /*9310*/  FMUL R122, R122, R23.reuse ;  /* 0x000000177a7a7220 */ /* 0x080fe20000400000 */
[----:B------:R-:W-:Y:S01]  /*9320*/  LEA.HI.X R9, R6, UR5, R9, 0x1, P0 ;  /* 0x0000000506097c11 */ /* 0x000fe200080f0c09 */
[-C--:B------:R-:W-:Y:S01]  /*9330*/  FMUL R123, R123, R23.reuse ;  /* 0x000000177b7b7220 */ /* 0x080fe20000400000 */
[----:B------:R-:W-:Y:S01]  /*9340*/  ISETP.GT.AND P0, PT, R3, RZ, P3 ;  /* 0x000000ff0300720c */ /* 0x000fe20001f04270 */
[-C--:B------:R-:W-:Y:S01]  /*9350*/  FMUL R124, R124, R23.reuse ;  /* 0x000000177c7c7220 */ /* 0x080fe20000400000 */
[----:B------:R-:W-:Y:S01]  /*9360*/  F2FP.BF16.F32.PACK_AB R120, RZ, R120 ;  /* 0x00000078ff78723e */ /* 0x000fe200000010ff */
[----:B------:R-:W-:Y:S01]  /*9370*/  FMUL R125, R125, R23 ;  /* 0x000000177d7d7220 */ /* 0x000fe20000400000 */
[----:B------:R-:W-:Y:S01]  /*9380*/  F2FP.BF16.F32.PACK_AB R121, RZ, R121 ;  /* 0x00000079ff79723e */ /* 0x000fe200000010ff */
[-C--:B------:R-:W-:Y:S01]  /*9390*/  FMUL R126, R126, R23.reuse ;  /* 0x000000177e7e7220 */ /* 0x080fe20000400000 */
[----:B------:R-:W-:Y:S01]  /*93a0*/  LEA R4, P4, R4, R8, 0x4 ;  /* 0x0000000804047211 */ /* 0x000fe200078820ff */
[----:B------:R-:W-:Y:S01]  /*93b0*/  @P2 STG.E.U16 desc[UR36][R8.64], R120 ;  /* 0x0000007808002986 */ /* 0x000fe2000c101524 */
[----:B------:R-:W-:Y:S01]  /*93c0*/  ISETP.GT.AND P2, PT, R10, 0x8, PT ;  /* 0x000000080a00780c */ /* 0x000fe20003f44270 */
[-C--:B------:R-:W-:Y:S01]  /*93d0*/  FMUL R127, R127, R23.reuse ;  /* 0x000000177f7f7220 */ /* 0x080fe20000400000 */
[----:B------:R-:W-:Y:S01]  /*93e0*/  ISETP.GT.AND P1, PT, R3, 0x8, P1 ;  /* 0x000000080300780c */ /* 0x000fe20000f24270 */
[--C-:B------:R-:W-:Y:S01]  /*93f0*/  IMAD.X R5, R5, 0x1, R9.reuse, P4 ;  /* 0x0000000105057824 */ /* 0x100fe200020e0609 */
[C---:B------:R-:W-:Y:S01]  /*9400*/  ISETP.GT.AND P5, PT, R3.reuse, RZ, P2 ;  /* 0x000000ff0300720c */ /* 0x040fe200017a4270 */
[--C-:B------:R-:W-:Y:S01]  /*9410*/  @P0 IMAD.MOV.U32 R6, RZ, RZ, R8.reuse ;  /* 0x000000ffff060224 */ /* 0x100fe200078e0008 */
[----:B------:R-:W-:Y:S01]  /*9420*/  ISETP.GT.AND P3, PT, R3, 0x8, P3 ;  /* 0x000000080300780c */ /* 0x000fe20001f64270 */
[--C-:B------:R-:W-:Y:S01]  /*9430*/  @P0 IMAD.MOV.U32 R7, RZ, RZ, R9.reuse ;  /* 0x000000ffff070224 */ /* 0x100fe200078e0009 */
[----:B------:R-:W-:Y:S01]  /*9440*/  F2FP.BF16.F32.PACK_AB R122, RZ, R122 ;  /* 0x0000007aff7a723e */ /* 0x000fe200000010ff */
[----:B------:R-:W-:Y:S01]  /*9450*/  FMUL R128, R128, R23 ;  /* 0x0000001780807220 */ /* 0x000fe20000400000 */
[----:B------:R-:W-:Y:S01]  /*9460*/  F2FP.BF16.F32.PACK_AB R123, RZ, R123 ;  /* 0x0000007bff7b723e */ /* 0x000fe200000010ff */
[-C--:B------:R-:W-:Y:S01]  /*9470*/  FMUL R129, R129, R23.reuse ;  /* 0x0000001781817220 */ /* 0x080fe20000400000 */
[----:B------:R0:W-:Y:S01]  /*9480*/  @P0 STG.E.U16 desc[UR36][R6.64+0x2], R121 ;  /* 0x0000027906000986 */ /* 0x0001e2000c101524 */
[----:B------:R-:W-:Y:S01]  /*9490*/  ISETP.GT.AND P0, PT, R10, 0x9, PT ;  /* 0x000000090a00780c */ /* 0x000fe20003f04270 */
[-C--:B------:R-:W-:Y:S01]  /*94a0*/  FMUL R130, R130, R23.reuse ;  /* 0x0000001782827220 */ /* 0x080fe20000400000 */
[----:B------:R-:W-:Y:S01]  /*94b0*/  F2FP.BF16.F32.PACK_AB R124, RZ, R124 ;  /* 0x0000007cff7c723e */ /* 0x000fe200000010ff */
[----:B------:R-:W-:Y:S01]  /*94c0*/  @P1 STG.E.U16 desc[UR36][R4.64], R122 ;  /* 0x0000007a04001986 */ /* 0x000fe2000c101524 */
[----:B------:R-:W-:Y:S01]  /*94d0*/  ISETP.GT.AND P4, PT, R3, RZ, P0 ;  /* 0x000000ff0300720c */ /* 0x000fe20000784270 */
[----:B------:R-:W-:Y:S01]  /*94e0*/  FMUL R131, R131, R23 ;  /* 0x0000001783837220 */ /* 0x000fe20000400000 */
[----:B------:R-:W-:Y:S01]  /*94f0*/  ISETP.GT.AND P1, PT, R10, 0x10, PT ;  /* 0x000000100a00780c */ /* 0x000fe20003f24270 */
[----:B------:R-:W-:Y:S01]  /*9500*/  @P3 STG.E.U16 desc[UR36][R4.64+0x2], R123 ;  /* 0x0000027b04003986 */ /* 0x000fe2000c101524 */
[----:B------:R-:W-:Y:S01]  /*9510*/  F2FP.BF16.F32.PACK_AB R125, RZ, R125 ;  /* 0x0000007dff7d723e */ /* 0x000fe200000010ff */
[-C--:B------:R-:W-:Y:S01]  /*9520*/  FMUL R132, R132, R23.reuse ;  /* 0x0000001784847220 */ /* 0x080fe20000400000 */
[C---:B------:R-:W-:Y:S01]  /*9530*/  ISETP.GT.AND P2, PT, R3.reuse, 0x8, P2 ;  /* 0x000000080300780c */ /* 0x040fe20001744270 */
[--C-:B0-----:R-:W-:Y:S01]  /*9540*/  @P5 IMAD.MOV.U32 R6, RZ, RZ, R8.reuse ;  /* 0x000000ffff065224 */ /* 0x101fe200078e0008 */
[----:B------:R-:W-:Y:S01]  /*9550*/  ISETP.GT.AND P3, PT, R3, 0x8, P0 ;  /* 0x000000080300780c */ /* 0x000fe20000764270 */
[--C-:B------:R-:W-:Y:S01]  /*9560*/  @P5 IMAD.MOV.U32 R7, RZ, RZ, R9.reuse ;  /* 0x000000ffff075224 */ /* 0x100fe200078e0009 */
[----:B------:R-:W-:Y:S01]  /*9570*/  ISETP.GT.AND P0, PT, R10, 0x11, PT ;  /* 0x000000110a00780c */ /* 0x000fe20003f04270 */
[-C--:B------:R-:W-:Y:S01]  /*9580*/  FMUL R133, R133, R23.reuse ;  /* 0x0000001785857220 */ /* 0x080fe20000400000 */
[----:B------:R-:W-:Y:S01]  /*9590*/  F2FP.BF16.F32.PACK_AB R126, RZ, R126 ;  /* 0x0000007eff7e723e */ /* 0x000fe200000010ff */
[-C--:B------:R-:W-:Y:S01]  /*95a0*/  FMUL R134, R134, R23.reuse ;  /* 0x0000001786867220 */ /* 0x080fe20000400000 */
[----:B------:R0:W-:Y:S01]  /*95b0*/  @P5 STG.E.U16 desc[UR36][R6.64+0x10], R124 ;  /* 0x0000107c06005986 */ /* 0x0001e2000c101524 */
[----:B------:R-:W-:Y:S01]  /*95c0*/  ISETP.GT.AND P5, PT, R3, RZ, P1 ;  /* 0x000000ff0300720c */ /* 0x000fe20000fa4270 */
[----:B------:R-:W-:Y:S01]  /*95d0*/  FMUL R135, R135, R23 ;  /* 0x0000001787877220 */ /* 0x000fe20000400000 */
[----:B------:R-:W-:Y:S01]  /*95e0*/  F2FP.BF16.F32.PACK_AB R127, RZ, R127 ;  /* 0x0000007fff7f723e */ /* 0x000fe200000010ff */
[-C--:B------:R-:W-:Y:S01]  /*95f0*/  FMUL R104, R104, R23.reuse ;  /* 0x0000001768687220 */ /* 0x080fe20000400000 */
[----:B------:R-:W-:Y:S01]  /*9600*/  F2FP.BF16.F32.PACK_AB R128, RZ, R128 ;  /* 0x00000080ff80723e */ /* 0x000fe200000010ff */
[----:B------:R-:W-:Y:S01]  /*9610*/  FMUL R105, R105, R23 ;  /* 0x0000001769697220 */ /* 0x000fe20000400000 */
[----:B------:R-:W-:Y:S01]  /*9620*/  F2FP.BF16.F32.PACK_AB R129, RZ, R129 ;  /* 0x00000081ff81723e */ /* 0x000fe200000010ff */
[-C--:B------:R-:W-:Y:S01]  /*9630*/  FMUL R106, R106, R23.reuse ;  /* 0x000000176a6a7220 */ /* 0x080fe20000400000 */
[----:B------:R-:W-:Y:S01]  /*9640*/  ISETP.GT.AND P1, PT, R3, 0x8, P1 ;  /* 0x000000080300780c */ /* 0x000fe20000f24270 */
[----:B------:R-:W-:Y:S01]  /*9650*/  FMUL R107, R107, R23 ;  /* 0x000000176b6b7220 */ /* 0x000fe20000400000 */
[----:B------:R-:W-:Y:S01]  /*9660*/  F2FP.BF16.F32.PACK_AB R130, RZ, R130 ;  /* 0x00000082ff82723e */ /* 0x000fe200000010ff */
[--C-:B0-----:R-:W-:Y:S01]  /*9670*/  @P4 IMAD.MOV.U32 R6, RZ, RZ, R8.reuse ;  /* 0x000000ffff064224 */ /* 0x101fe200078e0008 */
[----:B------:R-:W-:Y:S01]  /*9680*/  F2FP.BF16.F32.PACK_AB R131, RZ, R131 ;  /* 0x00000083ff83723e */ /* 0x000fe200000010ff */
[--C-:B------:R-:W-:Y:S01]  /*9690*/  @P4 IMAD.MOV.U32 R7, RZ, RZ, R9.reuse ;  /* 0x000000ffff074224 */ /* 0x100fe200078e0009 */
[----:B------:R-:W-:Y:S01]  /*96a0*/  F2FP.BF16.F32.PACK_AB R132, RZ, R132 ;  /* 0x00000084ff84723e */ /* 0x000fe200000010ff */
[----:B------:R-:W-:Y:S01]  /*96b0*/  FMUL R108, R108, R23 ;  /* 0x000000176c6c7220 */ /* 0x000fe20000400000 */
[----:B------:R-:W-:Y:S01]  /*96c0*/  F2FP.BF16.F32.PACK_AB R133, RZ, R133 ;  /* 0x00000085ff85723e */ /* 0x000fe200000010ff */
[-C--:B------:R-:W-:Y:S01]  /*96d0*/  FMUL R109, R109, R23.reuse ;  /* 0x000000176d6d7220 */ /* 0x080fe20000400000 */
[----:B------:R0:W-:Y:S01]  /*96e0*/  @P4 STG.E.U16 desc[UR36][R6.64+0x12], R125 ;  /* 0x0000127d06004986 */ /* 0x0001e2000c101524 */
[----:B------:R-:W-:Y:S01]  /*96f0*/  ISETP.GT.AND P4, PT, R3, RZ, P0 ;  /* 0x000000ff0300720c */ /* 0x000fe20000784270 */
[-C--:B------:R-:W-:Y:S01]  /*9700*/  FMUL R110, R110, R23.reuse ;  /* 0x000000176e6e7220 */ /* 0x080fe20000400000 */
[----:B------:R-:W-:Y:S01]  /*9710*/  F2FP.BF16.F32.PACK_AB R134, RZ, R134 ;  /* 0x00000086ff86723e */ /* 0x000fe200000010ff */
[----:B------:R-:W-:Y:S01]  /*9720*/  @P2 STG.E.U16 desc[UR36][R4.64+0x10], R126 ;  /* 0x0000107e04002986 */ /* 0x000fe2000c101524 */
[----:B------:R-:W-:Y:S01]  /*9730*/  ISETP.GT.AND P2, PT, R10, 0x18, PT ;  /* 0x000000180a00780c */ /* 0x000fe20003f44270 */
[----:B------:R-:W-:Y:S01]  /*9740*/  FMUL R111, R111, R23 ;  /* 0x000000176f6f7220 */ /* 0x000fe20000400000 */
[----:B------:R-:W-:Y:S01]  /*9750*/  F2FP.BF16.F32.PACK_AB R135, RZ, R135 ;  /* 0x00000087ff87723e */ /* 0x000fe200000010ff */
[----:B------:R-:W-:Y:S01]  /*9760*/  @P3 STG.E.U16 desc[UR36][R4.64+0x12], R127 ;  /* 0x0000127f04003986 */ /* 0x000fe2000c101524 */
[----:B------:R-:W-:Y:S01]  /*9770*/  ISETP.GT.AND P3, PT, R3, 0x8, P0 ;  /* 0x000000080300780c */ /* 0x000fe20000764270 */
[----:B------:R-:W-:Y:S01]  /*9780*/  FMUL R112, R112, R23 ;  /* 0x0000001770707220 */ /* 0x000fe20000400000 */
[----:B------:R-:W-:Y:S01]  /*9790*/  ISETP.GT.AND P0, PT, R10, 0x19, PT ;  /* 0x000000190a00780c */ /* 0x000fe20003f04270 */
[--C-:B0-----:R-:W-:Y:S01]  /*97a0*/  @P5 IMAD.MOV.U32 R6, RZ, RZ, R8.reuse ;  /* 0x000000ffff065224 */ /* 0x101fe200078e0008 */
[----:B------:R-:W-:Y:S01]  /*97b0*/  F2FP.BF16.F32.PACK_AB R104, RZ, R104 ;  /* 0x00000068ff68723e */ /* 0x000fe200000010ff */
[--C-:B------:R-:W-:Y:S01]  /*97c0*/  @P5 IMAD.MOV.U32 R7, RZ, RZ, R9.reuse ;  /* 0x000000ffff075224 */ /* 0x100fe200078e0009 */
[----:B------:R-:W-:Y:S01]  /*97d0*/  F2FP.BF16.F32.PACK_AB R105, RZ, R105 ;  /* 0x00000069ff69723e */ /* 0x000fe200000010ff */
        /* <DEDUP_REMOVED lines=12> */
[----:B------:R-:W-:Y:S01]  /*98a0*/  F2FP.BF16.F32.PACK_AB R110, RZ, R110 ;  /* 0x0000006eff6e723e */ /* 0x000fe200000010ff */
[----:B------:R-:W-:Y:S01]  /*98b0*/  FMUL R119, R119, R23 ;  /* 0x0000001777777220 */ /* 0x000fe20000400000 */
[----:B------:R-:W-:Y:S01]  /*98c0*/  F2FP.BF16.F32.PACK_AB R111, RZ, R111 ;  /* 0x0000006fff6f723e */ /* 0x000fe200000010ff */
        /* <DEDUP_REMOVED lines=8> */
[C---:B------:R-:W-:Y:S01]  /*9950*/  ISETP.GT.AND P4, PT, R3.reuse, RZ, P0 ;  /* 0x000000ff0300720c */ /* 0x040fe20000784270 */
[----:B------:R-:W-:Y:S01]  /*9960*/  FMUL R90, R90, R23 ;  /* 0x000000175a5a7220 */ /* 0x000fe20000400000 */
[----:B------:R-:W-:Y:S01]  /*9970*/  F2FP.BF16.F32.PACK_AB R115, RZ, R115 ;  /* 0x00000073ff73723e */ /* 0x000fe200000010ff */
[----:B------:R-:W-:Y:S01]  /*9980*/  @P1 STG.E.U16 desc[UR36][R4.64+0x20], R130 ;  /* 0x0000208204001986 */ /* 0x000fe2000c101524 */
[----:B------:R-:W-:Y:S01]  /*9990*/  ISETP.GT.AND P1, PT, R3, 0x8, P2 ;  /* 0x000000080300780c */ /* 0x000fe20001724270 */
[-C--:B------:R-:W-:Y:S01]  /*99a0*/  FMUL R91, R91, R23.reuse ;  /* 0x000000175b5b7220 */ /* 0x080fe20000400000 */
[----:B------:R-:W-:Y:S01]  /*99b0*/  ISETP.GT.AND P2, PT, R10, 0x20, PT ;  /* 0x000000200a00780c */ /* 0x000fe20003f44270 */
        /* <DEDUP_REMOVED lines=232> */
[----:B0-----:R-:W-:Y:S01]  /*a840*/  @P5 IMAD.MOV.U32 R6, RZ, RZ, R8 ;  /* 0x000000ffff065224 */ /* 0x001fe200078e0008 */
[----:B------:R-:W-:Y:S01]  /*a850*/  F2FP.BF16.F32.PACK_AB R28, RZ, R28 ;  /* 0x0000001cff1c723e */ /* 0x000fe200000010ff */
[----:B------:R-:W-:Y:S01]  /*a860*/  @P5 IMAD.MOV.U32 R7, RZ, RZ, R9 ;  /* 0x000000ffff075224 */ /* 0x000fe200078e0009 */
[----:B------:R-:W-:Y:S01]  /*a870*/  F2FP.BF16.F32.PACK_AB R29, RZ, R29 ;  /* 0x0000001dff1d723e */ /* 0x000fe200000010ff */
[-C--:B------:R-:W-:Y:S01]  /*a880*/  FMUL R37, R37, R23.reuse ;  /* 0x0000001725257220 */ /* 0x080fe20000400000 */
[----:B------:R-:W-:Y:S01]  /*a890*/  F2FP.BF16.F32.PACK_AB R30, RZ, R30 ;  /* 0x0000001eff1e723e */ /* 0x000fe200000010ff */
[-C--:B------:R-:W-:Y:S01]  /*a8a0*/  FMUL R38, R38, R23.reuse ;  /* 0x0000001726267220 */ /* 0x080fe20000400000 */
[----:B------:R0:W-:Y:S01]  /*a8b0*/  @P5 STG.E.U16 desc[UR36][R6.64+0x90], R92 ;  /* 0x0000905c06005986 */ /* 0x0001e2000c101524 */
[----:B------:R-:W-:Y:S01]  /*a8c0*/  ISETP.GT.AND P5, PT, R3, RZ, P2 ;  /* 0x000000ff0300720c */ /* 0x000fe200017a4270 */
[----:B------:R-:W-:Y:S01]  /*a8d0*/  FMUL R39, R39, R23 ;  /* 0x0000001727277220 */ /* 0x000fe20000400000 */
[----:B------:R-:W-:-:S02]  /*a8e0*/  F2FP.BF16.F32.PACK_AB R31, RZ, R31 ;  /* 0x0000001fff1f723e */ /* 0x000fc400000010ff */
[----:B------:R-:W-:Y:S02]  /*a8f0*/  F2FP.BF16.F32.PACK_AB R32, RZ, R32 ;  /* 0x00000020ff20723e */ /* 0x000fe400000010ff */
[----:B------:R-:W-:Y:S02]  /*a900*/  F2FP.BF16.F32.PACK_AB R33, RZ, R33 ;  /* 0x00000021ff21723e */ /* 0x000fe400000010ff */
[----:B------:R-:W-:Y:S02]  /*a910*/  F2FP.BF16.F32.PACK_AB R34, RZ, R34 ;  /* 0x00000022ff22723e */ /* 0x000fe400000010ff */
[----:B------:R-:W-:Y:S01]  /*a920*/  F2FP.BF16.F32.PACK_AB R35, RZ, R35 ;  /* 0x00000023ff23723e */ /* 0x000fe200000010ff */
[----:B0-----:R-:W-:Y:S01]  /*a930*/  @P4 IMAD.MOV.U32 R6, RZ, RZ, R8 ;  /* 0x000000ffff064224 */ /* 0x001fe200078e0008 */
[----:B------:R-:W-:Y:S01]  /*a940*/  F2FP.BF16.F32.PACK_AB R36, RZ, R36 ;  /* 0x00000024ff24723e */ /* 0x000fe200000010ff */
[----:B------:R-:W-:Y:S01]  /*a950*/  @P4 IMAD.MOV.U32 R7, RZ, RZ, R9 ;  /* 0x000000ffff074224 */ /* 0x000fe200078e0009 */
[----:B------:R-:W-:-:S02]  /*a960*/  F2FP.BF16.F32.PACK_AB R37, RZ, R37 ;  /* 0x00000025ff25723e */ /* 0x000fc400000010ff */
[----:B------:R-:W-:Y:S02]  /*a970*/  F2FP.BF16.F32.PACK_AB R38, RZ, R38 ;  /* 0x00000026ff26723e */ /* 0x000fe400000010ff */
[----:B------:R0:W-:Y:S01]  /*a980*/  @P4 STG.E.U16 desc[UR36][R6.64+0x92], R93 ;  /* 0x0000925d06004986 */ /* 0x0001e2000c101524 */
[C---:B------:R-:W-:Y:S02]  /*a990*/  ISETP.GT.AND P4, PT, R3.reuse, RZ, P0 ;  /* 0x000000ff0300720c */ /* 0x040fe40000784270 */
[----:B------:R-:W-:Y:S01]  /*a9a0*/  F2FP.BF16.F32.PACK_AB R39, RZ, R39 ;  /* 0x00000027ff27723e */ /* 0x000fe200000010ff */
[----:B------:R-:W-:Y:S01]  /*a9b0*/  @P1 STG.E.U16 desc[UR36][R4.64+0x90], R94 ;  /* 0x0000905e04001986 */ /* 0x000fe2000c101524 */
[C---:B------:R-:W-:Y:S02]  /*a9c0*/  ISETP.GT.AND P1, PT, R3.reuse, 0x8, P2 ;  /* 0x000000080300780c */ /* 0x040fe40001724270 */
[----:B------:R-:W-:Y:S01]  /*a9d0*/  ISETP.GT.AND P2, PT, R10, 0x58, PT ;  /* 0x000000580a00780c */ /* 0x000fe20003f44270 */
[----:B------:R-:W-:Y:S01]  /*a9e0*/  @P3 STG.E.U16 desc[UR36][R4.64+0x92], R95 ;  /* 0x0000925f04003986 */ /* 0x000fe2000c101524 */
[----:B------:R-:W-:-:S02]  /*a9f0*/  ISETP.GT.AND P3, PT, R3, 0x8, P0 ;  /* 0x000000080300780c */ /* 0x000fc40000764270 */
[----:B------:R-:W-:Y:S01]  /*aa00*/  ISETP.GT.AND P0, PT, R10, 0x59, PT ;  /* 0x000000590a00780c */ /* 0x000fe20003f04270 */
[----:B0-----:R-:W-:Y:S02]  /*aa10*/  @P5 IMAD.MOV.U32 R6, RZ, RZ, R8 ;  /* 0x000000ffff065224 */ /* 0x001fe400078e0008 */
[----:B------:R-:W-:-:S05]  /*aa20*/  @P5 IMAD.MOV.U32 R7, RZ, RZ, R9 ;  /* 0x000000ffff075224 */ /* 0x000fca00078e0009 */
[----:B------:R0:W-:Y:S01]  /*aa30*/  @P5 STG.E.U16 desc[UR36][R6.64+0xa0], R96 ;  /* 0x0000a06006005986 */ /* 0x0001e2000c101524 */
[----:B------:R-:W-:Y:S01]  /*aa40*/  ISETP.GT.AND P5, PT, R3, RZ, P2 ;  /* 0x000000ff0300720c */ /* 0x000fe200017a4270 */
[----:B0-----:R-:W-:Y:S02]  /*aa50*/  @P4 IMAD.MOV.U32 R6, RZ, RZ, R8 ;  /* 0x000000ffff064224 */ /* 0x001fe400078e0008 */
[----:B------:R-:W-:-:S05]  /*aa60*/  @P4 IMAD.MOV.U32 R7, RZ, RZ, R9 ;  /* 0x000000ffff074224 */ /* 0x000fca00078e0009 */
[----:B------:R0:W-:Y:S01]  /*aa70*/  @P4 STG.E.U16 desc[UR36][R6.64+0xa2], R97 ;  /* 0x0000a26106004986 */ /* 0x0001e2000c101524 */
[----:B------:R-:W-:-:S03]  /*aa80*/  ISETP.GT.AND P4, PT, R3, RZ, P0 ;  /* 0x000000ff0300720c */ /* 0x000fc60000784270 */
[----:B------:R-:W-:Y:S01]  /*aa90*/  @P1 STG.E.U16 desc[UR36][R4.64+0xa0], R98 ;  /* 0x0000a06204001986 */ /* 0x000fe2000c101524 */
[C---:B------:R-:W-:Y:S02]  /*aaa0*/  ISETP.GT.AND P1, PT, R3.reuse, 0x8, P2 ;  /* 0x000000080300780c */ /* 0x040fe40001724270 */
[C---:B------:R-:W-:Y:S01]  /*aab0*/  ISETP.GT.AND P2, PT, R10.reuse, 0x60, PT ;  /* 0x000000600a00780c */ /* 0x040fe20003f44270 */
[----:B------:R-:W-:Y:S01]  /*aac0*/  @P3 STG.E.U16 desc[UR36][R4.64+0xa2], R99 ;  /* 0x0000a26304003986 */ /* 0x000fe2000c101524 */
[----:B------:R-:W-:Y:S02]  /*aad0*/  ISETP.GT.AND P3, PT, R3, 0x8, P0 ;  /* 0x000000080300780c */ /* 0x000fe40000764270 */
        /* <DEDUP_REMOVED lines=144> */
[C---:B------:R-:W-:Y:S02]  /*b3e0*/  ISETP.GT.AND P5, PT, R3.reuse, RZ, P2 ;  /* 0x000000ff0300720c */ /* 0x040fe400017a4270 */
[----:B------:R-:W-:Y:S01]  /*b3f0*/  ISETP.GT.AND P2, PT, R3, 0x8, P2 ;  /* 0x000000080300780c */ /* 0x000fe20001744270 */
[----:B0-----:R-:W-:Y:S02]  /*b400*/  @P4 IMAD.MOV.U32 R6, RZ, RZ, R8 ;  /* 0x000000ffff064224 */ /* 0x001fe400078e0008 */
[----:B------:R-:W-:-:S05]  /*b410*/  @P4 IMAD.MOV.U32 R7, RZ, RZ, R9 ;  /* 0x000000ffff074224 */ /* 0x000fca00078e0009 */
[----:B------:R0:W-:Y:S01]  /*b420*/  @P4 STG.E.U16 desc[UR36][R6.64+0x152], R45 ;  /* 0x0001522d06004986 */ /* 0x0001e2000c101524 */
[C---:B------:R-:W-:Y:S02]  /*b430*/  ISETP.GT.AND P4, PT, R3.reuse, RZ, P0 ;  /* 0x000000ff0300720c */ /* 0x040fe40000784270 */
[----:B------:R-:W-:Y:S01]  /*b440*/  ISETP.GT.AND P0, PT, R3, 0x8, P0 ;  /* 0x000000080300780c */ /* 0x000fe20000704270 */
[----:B------:R-:W-:Y:S01]  /*b450*/  @P1 STG.E.U16 desc[UR36][R4.64+0x150], R46 ;  /* 0x0001502e04001986 */ /* 0x000fe2000c101524 */
[----:B------:R-:W-:-:S03]  /*b460*/  ISETP.GT.AND P1, PT, R10, 0xb9, PT ;  /* 0x000000b90a00780c */ /* 0x000fc60003f24270 */
[----:B------:R-:W-:Y:S01]  /*b470*/  @P3 STG.E.U16 desc[UR36][R4.64+0x152], R47 ;  /* 0x0001522f04003986 */ /* 0x000fe2000c101524 */
        /* <DEDUP_REMOVED lines=14> */
[----:B------:R-:W-:-:S05]  /*b560*/  ISETP.GT.AND P0, PT, R10, 0xc1, PT ;  /* 0x000000c10a00780c */ /* 0x000fca0003f04270 */
        /* <DEDUP_REMOVED lines=8> */
[----:B------:R-:W-:-:S03]  /*b5f0*/  ISETP.GT.AND P5, PT, R3, RZ, P0 ;  /* 0x000000ff0300720c */ /* 0x000fc600007a4270 */
[----:B------:R-:W-:Y:S04]  /*b600*/  @P3 STG.E.U16 desc[UR36][R4.64+0x170], R54 ;  /* 0x0001703604003986 */ /* 0x000fe8000c101524 */
[----:B------:R-:W-:Y:S01]  /*b610*/  @P1 STG.E.U16 desc[UR36][R4.64+0x172], R55 ;  /* 0x0001723704001986 */ /* 0x000fe2000c101524 */
[C---:B------:R-:W-:Y:S02]  /*b620*/  ISETP.GT.AND P1, PT, R3.reuse, 0x8, P0 ;  /* 0x000000080300780c */ /* 0x040fe40000724270 */
[----:B------:R-:W-:Y:S01]  /*b630*/  ISETP.GT.AND P0, PT, R10, 0xc9, PT ;  /* 0x000000c90a00780c */ /* 0x000fe20003f04270 */
[----:B0-----:R-:W-:Y:S02]  /*b640*/  @P4 IMAD.MOV.U32 R6, RZ, RZ, R8 ;  /* 0x000000ffff064224 */ /* 0x001fe400078e0008 */
[----:B------:R-:W-:Y:S01]  /*b650*/  @P4 IMAD.MOV.U32 R7, RZ, RZ, R9 ;  /* 0x000000ffff074224 */ /* 0x000fe200078e0009 */
[----:B------:R-:W-:-:S04]  /*b660*/  ISETP.GT.AND P3, PT, R3, RZ, P0 ;  /* 0x000000ff0300720c */ /* 0x000fc80000764270 */
[----:B------:R0:W-:Y:S01]  /*b670*/  @P4 STG.E.U16 desc[UR36][R6.64+0x180], R24 ;  /* 0x0001801806004986 */ /* 0x0001e2000c101524 */
[----:B------:R-:W-:Y:S01]  /*b680*/  ISETP.GT.AND P4, PT, R10, 0xc8, PT ;  /* 0x000000c80a00780c */ /* 0x000fe20003f84270 */
        /* <DEDUP_REMOVED lines=12> */
[----:B------:R-:W-:Y:S02]  /*b750*/  ISETP.GT.AND P5, PT, R3, 0x8, P0 ;  /* 0x000000080300780c */ /* 0x000fe400007a4270 */
[----:B------:R-:W-:Y:S01]  /*b760*/  ISETP.GT.AND P0, PT, R10, 0xd1, PT ;  /* 0x000000d10a00780c */ /* 0x000fe20003f04270 */
[----:B0-----:R-:W-:Y:S02]  /*b770*/  @P3 IMAD.MOV.U32 R6, RZ, RZ, R8 ;  /* 0x000000ffff063224 */ /* 0x001fe400078e0008 */
[----:B------:R-:W-:-:S05]  /*b780*/  @P3 IMAD.MOV.U32 R7, RZ, RZ, R9 ;  /* 0x000000ffff073224 */ /* 0x000fca00078e0009 */
[----:B------:R0:W-:Y:S01]  /*b790*/  @P3 STG.E.U16 desc[UR36][R6.64+0x192], R29 ;  /* 0x0001921d06003986 */ /* 0x0001e2000c101524 */
[----:B------:R-:W-:-:S03]  /*b7a0*/  ISETP.GT.AND P3, PT, R10, 0xd0, PT ;  /* 0x000000d00a00780c */ /* 0x000fc60003f64270 */
[----:B------:R-:W-:Y:S01]  /*b7b0*/  @P4 STG.E.U16 desc[UR36][R4.64+0x190], R30 ;  /* 0x0001901e04004986 */ /* 0x000fe2000c101524 */
[C---:B------:R-:W-:Y:S02]  /*b7c0*/  ISETP.GT.AND P4, PT, R3.reuse, RZ, P3 ;  /* 0x000000ff0300720c */ /* 0x040fe40001f84270 */
[C---:B------:R-:W-:Y:S01]  /*b7d0*/  ISETP.GT.AND P3, PT, R3.reuse, 0x8, P3 ;  /* 0x000000080300780c */ /* 0x040fe20001f64270 */
[----:B------:R-:W-:Y:S01]  /*b7e0*/  @P5 STG.E.U16 desc[UR36][R4.64+0x192], R31 ;  /* 0x0001921f04005986 */ /* 0x000fe2000c101524 */
[C---:B------:R-:W-:Y:S02]  /*b7f0*/  ISETP.GT.AND P5, PT, R3.reuse, RZ, P0 ;  /* 0x000000ff0300720c */ /* 0x040fe400007a4270 */
[----:B------:R-:W-:-:S07]  /*b800*/  ISETP.GT.AND P0, PT, R3, 0x8, P0 ;  /* 0x000000080300780c */ /* 0x000fce0000704270 */
        /* <DEDUP_REMOVED lines=10> */
[----:B------:R-:W-:Y:S04]  /*b8b0*/  @P3 STG.E.U16 desc[UR36][R4.64+0x1a0], R34 ;  /* 0x0001a02204003986 */ /* 0x000fe8000c101524 */
[----:B------:R-:W-:Y:S06]  /*b8c0*/  @P0 STG.E.U16 desc[UR36][R4.64+0x1a2], R35 ;  /* 0x0001a22304000986 */ /* 0x000fec000c101524 */
[----:B0-----:R-:W-:-:S02]  /*b8d0*/  @P5 IMAD.MOV.U32 R6, RZ, RZ, R8 ;  /* 0x000000ffff065224 */ /* 0x001fc400078e0008 */
[----:B------:R-:W-:-:S05]  /*b8e0*/  @P5 IMAD.MOV.U32 R7, RZ, RZ, R9 ;  /* 0x000000ffff075224 */ /* 0x000fca00078e0009 */
[----:B------:R0:W-:Y:S04]  /*b8f0*/  @P5 STG.E.U16 desc[UR36][R6.64+0x1b0], R36 ;  /* 0x0001b02406005986 */ /* 0x0001e8000c101524 */
[----:B------:R1:W-:Y:S04]  /*b900*/  @P4 STG.E.U16 desc[UR36][R8.64+0x1b2], R37 ;  /* 0x0001b22508004986 */ /* 0x0003e8000c101524 */
[----:B------:R1:W-:Y:S01]  /*b910*/  @P2 STG.E.U16 desc[UR36][R4.64+0x1b0], R38 ;  /* 0x0001b02604002986 */ /* 0x0003e2000c101524 */
[----:B0-----:R-:W-:Y:S02]  /*b920*/  @P1 IMAD.MOV.U32 R6, RZ, RZ, R4 ;  /* 0x000000ffff061224 */ /* 0x001fe400078e0004 */
[----:B------:R-:W-:-:S05]  /*b930*/  @P1 IMAD.MOV.U32 R7, RZ, RZ, R5 ;  /* 0x000000ffff071224 */ /* 0x000fca00078e0005 */
[----:B------:R1:W-:Y:S02]  /*b940*/  @P1 STG.E.U16 desc[UR36][R6.64+0x1b2], R39 ;  /* 0x0001b22706001986 */ /* 0x0003e4000c101524 */
.L_x_250:
[----:B------:R-:W-:Y:S05]  /*b950*/  BSYNC B0 ;  /* 0x0000000000007941 */ /* 0x000fea0003800000 */
.L_x_28:
[----:B------:R-:W-:Y:S01]  /*b960*/  ULDC UR4, c[0x0][0xc] ;  /* 0x0000030000047ab9 */ /* 0x000fe20000000800 */
[----:B------:R-:W-:Y:S01]  /*b970*/  ULDC UR5, c[0x0][0x10] ;  /* 0x0000040000057ab9 */ /* 0x000fe20000000800 */
[----:B------:R-:W0:Y:S01]  /*b980*/  LDC R3, c[0x0][0x14] ;  /* 0x00000500ff037b82 */ /* 0x000e220000000800 */
[----:B------:R-:W-:Y:S01]  /*b990*/  UIMAD.WIDE.U32 UR4, UR4, UR5, URZ ;  /* 0x00000005040472a5 */ /* 0x000fe2000f8e003f */
[----:B-----5:R-:W-:Y:S02]  /*b9a0*/  IMAD.MOV.U32 R139, RZ, RZ, -0x1 ;  /* 0xffffffffff8b7424 */ /* 0x020fe400078e00ff */
[----:B------:R-:W-:-:S03]  /*b9b0*/  IMAD.MOV.U32 R137, RZ, RZ, -0x1 ;  /* 0xffffffffff897424 */ /* 0x000fc600078e00ff */
[----:B0-----:R-:W-:-:S04]  /*b9c0*/  IMAD.WIDE.U32 R16, R3, UR4, R16 ;  /* 0x0000000403107c25 */ /* 0x001fc8000f8e0010 */
[----:B------:R-:W-:Y:S01]  /*b9d0*/  IMAD R3, R3, UR5, RZ ;  /* 0x0000000503037c24 */ /* 0x000fe2000f8e02ff */
[----:B------:R-:W-:Y:S02]  /*b9e0*/  ULDC.64 UR4, c[0x0][0x650] ;  /* 0x0001940000047ab9 */ /* 0x000fe40000000a00 */
[----:B------:R-:W-:Y:S01]  /*b9f0*/  ISETP.GE.U32.AND P0, PT, R16, UR4, PT ;  /* 0x0000000410007c0c */ /* 0x000fe2000bf06070 */
[--C-:B------:R-:W-:Y:S01]  /*ba00*/  IMAD.IADD R17, R17, 0x1, R3.reuse ;  /* 0x0000000111117824 */ /* 0x100fe200078e0203 */
[----:B------:R-:W-:-:S04]  /*ba10*/  PRMT R3, RZ, 0x7610, R3 ;  /* 0x00007610ff037816 */ /* 0x000fc80000000003 */
[----:B------:R-:W-:-:S13]  /*ba20*/  ISETP.GE.U32.AND.EX P0, PT, R17, UR5, PT, P0 ;  /* 0x0000000511007c0c */ /* 0x000fda000bf06100 */
[----:B------:R-:W-:Y:S05]  /*ba30*/  @P0 BRA `(.L_x_251) ;  /* 0x0000000400640947 */ /* 0x000fea0003800000 */
[----:B-1----:R-:W0:Y:S01]  /*ba40*/  S2R R12, SR_CTAID.X ;  /* 0x00000000000c7919 */ /* 0x002e220000002500 */
[----:B------:R-:W1:Y:S01]  /*ba50*/  LDC.64 R10, c[0x0][0x628] ;  /* 0x00018a00ff0a7b82 */ /* 0x000e620000000a00 */
[----:B------:R-:W-:Y:S01]  /*ba60*/  ULDC UR4, c[0x0][0x150] ;  /* 0x0000540000047ab9 */ /* 0x000fe20000000800 */
[----:B------:R-:W-:Y:S01]  /*ba70*/  IMAD.MOV.U32 R8, RZ, RZ, R16 ;  /* 0x000000ffff087224 */ /* 0x000fe200078e0010 */
[----:B------:R-:W0:Y:S01]  /*ba80*/  S2R R24, SR_CTAID.Y ;  /* 0x0000000000187919 */ /* 0x000e220000002600 */
[----:B------:R-:W-:-:S04]  /*ba90*/  IMAD.MOV.U32 R9, RZ, RZ, R17 ;  /* 0x000000ffff097224 */ /* 0x000fc800078e0011 */
[----:B------:R-:W2:Y:S08]  /*baa0*/  LDC R21, c[0x0][0x144] ;  /* 0x00005100ff157b82 */ /* 0x000eb00000000800 */
[----:B------:R-:W2:Y:S08]  /*bab0*/  LDC R0, c[0x0][0x630] ;  /* 0x00018c00ff007b82 */ /* 0x000eb00000000800 */
[----:B------:R-:W2:Y:S01]  /*bac0*/  LDC.64 R14, c[0x0][0x620] ;  /* 0x00018800ff0e7b82 */ /* 0x000ea20000000a00 */
[----:B-1----:R-:W-:-:S04]  /*bad0*/  ISETP.NE.U32.AND P0, PT, R10, RZ, PT ;  /* 0x000000ff0a00720c */ /* 0x002fc80003f05070 */
[----:B------:R-:W-:Y:S02]  /*bae0*/  ISETP.NE.AND.EX P0, PT, R11, RZ, PT, P0 ;  /* 0x000000ff0b00720c */ /* 0x000fe40003f05300 */
[----:B0-----:R-:W-:-:S05]  /*baf0*/  I2FP.F32.U32 R3, R12 ;  /* 0x0000000c00037245 */ /* 0x001fca0000201000 */
[----:B------:R-:W-:-:S04]  /*bb00*/  FMUL R3, R3, UR4 ;  /* 0x0000000403037c20 */ /* 0x000fc80008400000 */
[----:B------:R0:W1:Y:S02]  /*bb10*/  F2I.U32.TRUNC.NTZ R20, R3 ;  /* 0x0000000300147305 */ /* 0x000064000020f000 */
[----:B------:R-:W-:Y:S05]  /*bb20*/  @!P0 BRA `(.L_x_252) ;  /* 0x0000000000288947 */ /* 0x000fea0003800000 */
[----:B0-----:R-:W0:Y:S02]  /*bb30*/  LDC R3, c[0x0][0x634] ;  /* 0x00018d00ff037b82 */ /* 0x001e240000000800 */
[----:B0-----:R-:W-:-:S05]  /*bb40*/  IADD3 R3, P0, R16, R3, RZ ;  /* 0x0000000310037210 */ /* 0x001fca0007f1e0ff */
[----:B------:R-:W-:-:S04]  /*bb50*/  IMAD.X R13, RZ, RZ, R17, P0 ;  /* 0x000000ffff0d7224 */ /* 0x000fc800000e0611 */
[----:B--234-:R-:W-:-:S04]  /*bb60*/  IMAD.WIDE.U32 R4, R13, R10, RZ ;  /* 0x0000000a0d047225 */ /* 0x01cfc800078e00ff */
[----:B------:R-:W-:-:S04]  /*bb70*/  IMAD.WIDE.U32 R6, P0, R3, R11, R4 ;  /* 0x0000000b03067225 */ /* 0x000fc80007800004 */
[----:B------:R-:W-:-:S04]  /*bb80*/  IMAD.WIDE.U32 R4, R3, R10, RZ ;  /* 0x0000000a03047225 */ /* 0x000fc800078e00ff */
[----:B------:R-:W-:Y:S01]  /*bb90*/  IMAD.X R9, RZ, RZ, RZ, P0 ;  /* 0x000000ffff097224 */ /* 0x000fe200000e06ff */
[----:B------:R-:W-:Y:S01]  /*bba0*/  IADD3 RZ, P0, R5, R6, RZ ;  /* 0x0000000605ff7210 */ /* 0x000fe20007f1e0ff */
[----:B------:R-:W-:-:S04]  /*bbb0*/  IMAD.MOV.U32 R8, RZ, RZ, R7 ;  /* 0x000000ffff087224 */ /* 0x000fc800078e0007 */
[----:B------:R-:W-:-:S08]  /*bbc0*/  IMAD.WIDE.U32.X R8, R13, R11, R8, P0 ;  /* 0x0000000b0d087225 */ /* 0x000fd000000e0408 */
.L_x_252:
[----:B------:R-:W5:Y:S01]  /*bbd0*/  LDC.64 R28, c[0x0][0x640] ;  /* 0x00019000ff1c7b82 */ /* 0x000f620000000a00 */
[-CC-:B--2---:R-:W-:Y:S01]  /*bbe0*/  SHF.R.U64 R137, R8, R0.reuse, R9.reuse ;  /* 0x0000000008897219 */ /* 0x184fe20000001209 */
[----:B-1----:R-:W-:Y:S01]  /*bbf0*/  IMAD.MOV R20, RZ, RZ, -R20 ;  /* 0x000000ffff147224 */ /* 0x002fe200078e0a14 */
[----:B------:R-:W-:Y:S01]  /*bc00*/  SHF.R.U32.HI R0, RZ, R0, R9 ;  /* 0x00000000ff007219 */ /* 0x000fe20000011609 */
[----:B------:R-:W-:Y:S01]  /*bc10*/  ULDC UR4, c[0x0][0x154] ;  /* 0x0000550000047ab9 */ /* 0x000fe20000000800 */
[----:B0-----:R-:W-:Y:S01]  /*bc20*/  IADD3 R3, P0, RZ, -R137, RZ ;  /* 0x80000089ff037210 */ /* 0x001fe20007f1e0ff */
[----:B------:R-:W-:Y:S02]  /*bc30*/  IMAD R21, R21, R20, R12 ;  /* 0x0000001415157224 */ /* 0x000fe400078e020c */
[----:B------:R-:W0:Y:S01]  /*bc40*/  LDC R6, c[0x0][0x618] ;  /* 0x00018600ff067b82 */ /* 0x000e220000000800 */
[----:B------:R-:W-:Y:S02]  /*bc50*/  IMAD.MOV.U32 R7, RZ, RZ, 0x1 ;  /* 0x00000001ff077424 */ /* 0x000fe400078e00ff */
[----:B---34-:R-:W-:-:S04]  /*bc60*/  IMAD.X R5, RZ, RZ, ~R0, P0 ;  /* 0x000000ffff057224 */ /* 0x018fc800000e0e00 */
[-C--:B------:R-:W-:Y:S01]  /*bc70*/  IMAD R0, R5, R14.reuse, RZ ;  /* 0x0000000e05007224 */ /* 0x080fe200078e02ff */
[----:B------:R-:W1:Y:S01]  /*bc80*/  LDC R8, c[0x0][0x608] ;  /* 0x00018200ff087b82 */ /* 0x000e620000000800 */
[----:B------:R-:W-:-:S04]  /*bc90*/  IMAD.WIDE.U32 R4, R3, R14, R16 ;  /* 0x0000000e03047225 */ /* 0x000fc800078e0010 */
[----:B------:R-:W-:Y:S01]  /*bca0*/  IMAD R3, R3, R15, R0 ;  /* 0x0000000f03037224 */ /* 0x000fe200078e0200 */
[----:B------:R-:W-:Y:S02]  /*bcb0*/  I2FP.F32.U32 R0, R24 ;  /* 0x0000001800007245 */ /* 0x000fe40000201000 */
[----:B------:R-:W2:Y:S01]  /*bcc0*/  LDC R26, c[0x0][0x658] ;  /* 0x00019600ff1a7b82 */ /* 0x000ea20000000800 */
[----:B------:R-:W-:Y:S01]  /*bcd0*/  IMAD.IADD R3, R5, 0x1, R3 ;  /* 0x0000000105037824 */ /* 0x000fe200078e0203 */
[----:B-----5:R-:W-:Y:S01]  /*bce0*/  ISETP.NE.U32.AND P0, PT, R28, RZ, PT ;  /* 0x000000ff1c00720c */ /* 0x020fe20003f05070 */
[----:B------:R-:W-:Y:S01]  /*bcf0*/  FMUL R0, R0, UR4 ;  /* 0x0000000400007c20 */ /* 0x000fe20008400000 */
[----:B------:R-:W-:Y:S02]  /*bd00*/  IMAD.MOV.U32 R5, RZ, RZ, -0x1 ;  /* 0xffffffffff057424 */ /* 0x000fe400078e00ff */
[----:B------:R-:W-:Y:S01]  /*bd10*/  ISETP.NE.AND.EX P0, PT, R29, RZ, PT, P0 ;  /* 0x000000ff1d00720c */ /* 0x000fe20003f05300 */
[----:B------:R3:W4:Y:S01]  /*bd20*/  F2I.U32.TRUNC.NTZ R13, R0 ;  /* 0x00000000000d7305 */ /* 0x000722000020f000 */
[----:B------:R-:W3:Y:S01]  /*bd30*/  LDC R15, c[0x0][0x148] ;  /* 0x00005200ff0f7b82 */ /* 0x000ee20000000800 */
[----:B0-----:R-:W-:-:S02]  /*bd40*/  SHF.R.U64 R12, R4, R6, R3 ;  /* 0x00000006040c7219 */ /* 0x001fc40000001203 */
[----:B------:R-:W-:-:S05]  /*bd50*/  SHF.R.U32.HI R3, RZ, R6, R3 ;  /* 0x00000006ff037219 */ /* 0x000fca0000011603 */
[----:B------:R-:W0:Y:S01]  /*bd60*/  LDC R20, c[0x0][0x600] ;  /* 0x00018000ff147b82 */ /* 0x000e220000000800 */
[-CC-:B-1----:R-:W-:Y:S02]  /*bd70*/  SHF.R.U64 R10, R12, R8.reuse, R3.reuse ;  /* 0x000000080c0a7219 */ /* 0x182fe40000001203 */
[----:B------:R-:W-:-:S05]  /*bd80*/  SHF.R.U32.HI R3, RZ, R8, R3 ;  /* 0x00000008ff037219 */ /* 0x000fca0000011603 */
[----:B------:R-:W1:Y:S01]  /*bd90*/  LDC R27, c[0x0][0x648] ;  /* 0x00019200ff1b7b82 */ /* 0x000e620000000800 */
[-C--:B--2---:R-:W-:Y:S02]  /*bda0*/  SHF.L.U32 R4, R5, R26.reuse, RZ ;  /* 0x0000001a05047219 */ /* 0x084fe400000006ff */
[-CC-:B------:R-:W-:Y:S02]  /*bdb0*/  SHF.R.U64 R14, R10, R26.reuse, R3.reuse ;  /* 0x0000001a0a0e7219 */ /* 0x180fe40000001203 */
[----:B------:R-:W-:Y:S02]  /*bdc0*/  SHF.R.U32.HI R5, RZ, R26, R3 ;  /* 0x0000001aff057219 */ /* 0x000fe40000011603 */
[----:B------:R-:W-:Y:S01]  /*bdd0*/  LOP3.LUT R25, RZ, R4, RZ, 0x33, !PT ;  /* 0x00000004ff197212 */ /* 0x000fe200078e33ff */
[----:B------:R-:W2:Y:S01]  /*bde0*/  LDC R30, c[0x0][0x638] ;  /* 0x00018e00ff1e7b82 */ /* 0x000ea20000000800 */
[----:B------:R-:W-:Y:S01]  /*bdf0*/  SHF.L.U32 R26, R7, R26, RZ ;  /* 0x0000001a071a7219 */ /* 0x000fe200000006ff */
[----:B------:R-:W-:-:S06]  /*be00*/  IMAD.MOV.U32 R4, RZ, RZ, R14 ;  /* 0x000000ffff047224 */ /* 0x000fcc00078e000e */
[----:B------:R-:W0:Y:S01]  /*be10*/  LDC R31, c[0x0][0x610] ;  /* 0x00018400ff1f7b82 */ /* 0x000e220000000800 */
[----:B----4-:R-:W-:Y:S05]  /*be20*/  @!P0 BRA `(.L_x_253) ;  /* 0x0000000000288947 */ /* 0x010fea0003800000 */
[----:B------:R-:W4:Y:S02]  /*be30*/  LDC R3, c[0x0][0x64c] ;  /* 0x00019300ff037b82 */ /* 0x000f240000000800 */
[----:B----4-:R-:W-:-:S05]  /*be40*/  IADD3 R3, P0, R14, R3, RZ ;  /* 0x000000030e037210 */ /* 0x010fca0007f1e0ff */
        /* <DEDUP_REMOVED lines=8> */
.L_x_253:
[----:B------:R-:W-:Y:S01]  /*bed0*/  ISETP.NE.AND P0, PT, R2, 0x1, PT ;  /* 0x000000010200780c */ /* 0x000fe20003f05270 */
[----:B0-----:R-:W-:Y:S01]  /*bee0*/  VIADD R7, R20, 0xffffffff ;  /* 0xffffffff14077836 */ /* 0x001fe20000000000 */
[----:B-1-3--:R-:W-:Y:S01]  /*bef0*/  SHF.R.U64 R0, R4, R27, R5 ;  /* 0x0000001b04007219 */ /* 0x00afe20000001205 */
[----:B------:R-:W-:Y:S01]  /*bf00*/  IMAD.MOV R13, RZ, RZ, -R13 ;  /* 0x000000ffff0d7224 */ /* 0x000fe200078e0a0d */
[----:B------:R-:W-:Y:S01]  /*bf10*/  LOP3.LUT R5, R10, R25, RZ, 0xc0, !PT ;  /* 0x000000190a057212 */ /* 0x000fe200078ec0ff */
[----:B------:R-:W-:Y:S01]  /*bf20*/  IMAD.MOV.U32 R4, RZ, RZ, 0x1 ;  /* 0x00000001ff047424 */ /* 0x000fe200078e00ff */
[----:B------:R-:W-:Y:S01]  /*bf30*/  LOP3.LUT R12, R12, R7, RZ, 0xc0, !PT ;  /* 0x000000070c0c7212 */ /* 0x000fe200078ec0ff */
[----:B------:R-:W-:Y:S02]  /*bf40*/  IMAD.MOV R3, RZ, RZ, -R0 ;  /* 0x000000ffff037224 */ /* 0x000fe400078e0a00 */
[----:B------:R-:W-:Y:S02]  /*bf50*/  IMAD R0, R26, R0, R5 ;  /* 0x000000001a007224 */ /* 0x000fe400078e0205 */
[----:B--2---:R-:W-:-:S02]  /*bf60*/  IMAD R3, R3, R30, R14 ;  /* 0x0000001e03037224 */ /* 0x004fc400078e020e */
[----:B------:R-:W-:Y:S02]  /*bf70*/  @P0 IMAD R21, R15, R13, R24 ;  /* 0x0000000d0f150224 */ /* 0x000fe400078e0218 */
[----:B------:R-:W-:Y:S01]  /*bf80*/  IMAD R5, R3, R20, R12 ;  /* 0x0000001403057224 */ /* 0x000fe200078e020c */
[----:B------:R-:W-:Y:S01]  /*bf90*/  PRMT R3, R4, 0x7610, R3 ;  /* 0x0000761004037816 */ /* 0x000fe20000000003 */
[----:B------:R-:W-:-:S05]  /*bfa0*/  IMAD R0, R0, R31, R21 ;  /* 0x0000001f00007224 */ /* 0x000fca00078e0215 */
[----:B------:R-:W-:Y:S02]  /*bfb0*/  SEL R139, R5, R0, !P0 ;  /* 0x00000000058b7207 */ /* 0x000fe40004000000 */
[----:B------:R-:W-:-:S07]  /*bfc0*/  SEL R0, R0, R5, !P0 ;  /* 0x0000000500007207 */ /* 0x000fce0004000000 */
.L_x_251:
[----:B------:R-:W-:Y:S01]  /*bfd0*/  LOP3.LUT P0, RZ, R3, 0xff, RZ, 0xc0, !PT ;  /* 0x000000ff03ff7812 */ /* 0x000fe2000780c0ff */
[----:B------:R-:W-:-:S12]  /*bfe0*/  IMAD.MOV.U32 R140, RZ, RZ, R0 ;  /* 0x000000ffff8c7224 */ /* 0x000fd800078e0000 */
[----:B------:R-:W-:Y:S05]  /*bff0*/  @P0 BRA `(.L_x_254) ;  /* 0xffffff4c00bc0947 */ /* 0x000fea000383ffff */
[----:B------:R-:W-:Y:S05]  /*c000*/  EXIT ;  /* 0x000000000000794d */ /* 0x000fea0003800000 */
.L_x_3:
[----:B0-----:R-:W-:Y:S01]  /*c010*/  ULDC.64 UR4, c[0x0][0x650] ;  /* 0x0001940000047ab9 */ /* 0x001fe20000000a00 */
        /* <DEDUP_REMOVED lines=25> */
.L_x_256:
[--C-:B------:R-:W-:Y:S01]  /*c1b0*/  SHF.R.U64 R12, R10, R14, R11.reuse ;  /* 0x0000000e0a0c7219 */ /* 0x100fe2000000120b */
[----:B------:R-:W0:Y:S01]  /*c1c0*/  LDC R22, c[0x0][0x618] ;  /* 0x00018600ff167b82 */ /* 0x000e220000000800 */
[----:B------:R-:W-:Y:S01]  /*c1d0*/  I2FP.F32.U32 R6, R4 ;  /* 0x0000000400067245 */ /* 0x000fe20000201000 */
[----:B------:R-:W-:Y:S01]  /*c1e0*/  ULDC UR4, c[0x0][0x150] ;  /* 0x0000540000047ab9 */ /* 0x000fe20000000800 */
[----:B------:R-:W-:Y:S02]  /*c1f0*/  SHF.R.U32.HI R5, RZ, R14, R11 ;  /* 0x0000000eff057219 */ /* 0x000fe4000001160b */
[----:B------:R-:W-:Y:S01]  /*c200*/  IADD3 R9, P0, RZ, -R12, RZ ;  /* 0x8000000cff097210 */ /* 0x000fe20007f1e0ff */
[----:B------:R-:W-:Y:S01]  /*c210*/  FMUL R11, R6, UR4 ;  /* 0x00000004060b7c20 */ /* 0x000fe20008400000 */
[----:B------:R-:W-:Y:S01]  /*c220*/  ULDC UR4, c[0x0][0x154] ;  /* 0x0000550000047ab9 */ /* 0x000fe20000000800 */
[----:B------:R-:W1:Y:S02]  /*c230*/  LDC.64 R24, c[0x0][0x640] ;  /* 0x00019000ff187b82 */ /* 0x000e640000000a00 */
[----:B------:R-:W-:-:S02]  /*c240*/  IMAD.X R5, RZ, RZ, ~R5, P0 ;  /* 0x000000ffff057224 */ /* 0x000fc400000e0e05 */
[----:B------:R-:W2:Y:S01]  /*c250*/  F2I.U32.TRUNC.NTZ R11, R11 ;  /* 0x0000000b000b7305 */ /* 0x000ea2000020f000 */
[----:B------:R-:W-:-:S03]  /*c260*/  IMAD.WIDE.U32 R6, R9, R20, R16 ;  /* 0x0000001409067225 */ /* 0x000fc600078e0010 */
[----:B------:R-:W3:Y:S01]  /*c270*/  LDC R13, c[0x0][0x144] ;  /* 0x00005100ff0d7b82 */ /* 0x000ee20000000800 */
[----:B------:R-:W-:-:S04]  /*c280*/  IMAD R8, R5, R20, RZ ;  /* 0x0000001405087224 */ /* 0x000fc800078e02ff */
[----:B------:R-:W-:Y:S02]  /*c290*/  IMAD R5, R9, R21, R8 ;  /* 0x0000001509057224 */ /* 0x000fe400078e0208 */
[----:B------:R-:W-:Y:S01]  /*c2a0*/  IMAD.MOV.U32 R8, RZ, RZ, -0x1 ;  /* 0xffffffffff087424 */ /* 0x000fe200078e00ff */
[----:B------:R-:W4:Y:S01]  /*c2b0*/  LDC R14, c[0x0][0x608] ;  /* 0x00018200ff0e7b82 */ /* 0x000f220000000800 */
[----:B------:R-:W-:Y:S01]  /*c2c0*/  IMAD.IADD R5, R7, 0x1, R5 ;  /* 0x0000000107057824 */ /* 0x000fe200078e0205 */
[----:B------:R-:W-:-:S04]  /*c2d0*/  I2FP.F32.U32 R7, R3 ;  /* 0x0000000300077245 */ /* 0x000fc80000201000 */
[-C--:B0-----:R-:W-:Y:S01]  /*c2e0*/  SHF.R.U64 R10, R6, R22.reuse, R5 ;  /* 0x00000016060a7219 */ /* 0x081fe20000001205 */
[----:B--2---:R-:W-:Y:S01]  /*c2f0*/  IMAD.MOV R6, RZ, RZ, -R11 ;  /* 0x000000ffff067224 */ /* 0x004fe200078e0a0b */
[----:B------:R-:W0:Y:S01]  /*c300*/  LDC R9, c[0x0][0x658] ;  /* 0x00019600ff097b82 */ /* 0x000e220000000800 */
[----:B-1----:R-:W-:Y:S01]  /*c310*/  ISETP.NE.U32.AND P0, PT, R24, RZ, PT ;  /* 0x000000ff1800720c */ /* 0x002fe20003f05070 */
[----:B------:R-:W-:Y:S01]  /*c320*/  FMUL R7, R7, UR4 ;  /* 0x0000000407077c20 */ /* 0x000fe20008400000 */
[----:B------:R-:W-:Y:S02]  /*c330*/  SHF.R.U32.HI R5, RZ, R22, R5 ;  /* 0x00000016ff057219 */ /* 0x000fe40000011605 */
[----:B------:R-:W-:-:S03]  /*c340*/  ISETP.NE.AND.EX P0, PT, R25, RZ, PT, P0 ;  /* 0x000000ff1900720c */ /* 0x000fc60003f05300 */
[----:B------:R-:W1:Y:S01]  /*c350*/  LDC R20, c[0x0][0x148] ;  /* 0x00005200ff147b82 */ /* 0x000e620000000800 */
[----:B---3--:R-:W-:Y:S02]  /*c360*/  IMAD R23, R13, R6, R4 ;  /* 0x000000060d177224 */ /* 0x008fe400078e0204 */
[----:B------:R-:W-:-:S05]  /*c370*/  IMAD.MOV.U32 R6, RZ, RZ, 0x1 ;  /* 0x00000001ff067424 */ /* 0x000fca00078e00ff */
[----:B------:R-:W2:Y:S01]  /*c380*/  LDC R21, c[0x0][0x600] ;  /* 0x00018000ff157b82 */ /* 0x000ea20000000800 */
[-CC-:B----4-:R-:W-:Y:S02]  /*c390*/  SHF.R.U64 R13, R10, R14.reuse, R5.reuse ;  /* 0x0000000e0a0d7219 */ /* 0x190fe40000001205 */
[----:B------:R-:W-:Y:S02]  /*c3a0*/  SHF.R.U32.HI R4, RZ, R14, R5 ;  /* 0x0000000eff047219 */ /* 0x000fe40000011605 */
[----:B------:R3:W4:Y:S03]  /*c3b0*/  F2I.U32.TRUNC.NTZ R14, R7 ;  /* 0x00000007000e7305 */ /* 0x000726000020f000 */
[----:B------:R-:W1:Y:S01]  /*c3c0*/  LDC R26, c[0x0][0x648] ;  /* 0x00019200ff1a7b82 */ /* 0x000e620000000800 */
[-C--:B0-----:R-:W-:Y:S02]  /*c3d0*/  SHF.R.U64 R15, R13, R9.reuse, R4 ;  /* 0x000000090d0f7219 */ /* 0x081fe40000001204 */
[----:B------:R-:W-:-:S02]  /*c3e0*/  SHF.L.U32 R8, R8, R9, RZ ;  /* 0x0000000908087219 */ /* 0x000fc400000006ff */
[-C--:B------:R-:W-:Y:S01]  /*c3f0*/  SHF.R.U32.HI R5, RZ, R9.reuse, R4 ;  /* 0x00000009ff057219 */ /* 0x080fe20000011604 */
[----:B------:R-:W-:Y:S01]  /*c400*/  IMAD.MOV.U32 R4, RZ, RZ, R15 ;  /* 0x000000ffff047224 */ /* 0x000fe200078e000f */
[----:B------:R-:W-:Y:S01]  /*c410*/  SHF.L.U32 R22, R6, R9, RZ ;  /* 0x0000000906167219 */ /* 0x000fe200000006ff */
[----:B------:R-:W0:Y:S01]  /*c420*/  LDC R27, c[0x0][0x638] ;  /* 0x00018e00ff1b7b82 */ /* 0x000e220000000800 */
[----:B------:R-:W-:-:S07]  /*c430*/  LOP3.LUT R28, RZ, R8, RZ, 0x33, !PT ;  /* 0x00000008ff1c7212 */ /* 0x000fce00078e33ff */
        /* <DEDUP_REMOVED lines=12> */
.L_x_257:
[----:B------:R-:W-:Y:S01]  /*c500*/  ISETP.NE.AND P0, PT, R2, 0x1, PT ;  /* 0x000000010200780c */ /* 0x000fe20003f05270 */
[----:B--2---:R-:W-:Y:S01]  /*c510*/  VIADD R7, R21, 0xffffffff ;  /* 0xffffffff15077836 */ /* 0x004fe20000000000 */
[----:B-1----:R-:W-:Y:S01]  /*c520*/  SHF.R.U64 R5, R4, R26, R5 ;  /* 0x0000001a04057219 */ /* 0x002fe20000001205 */
[----:B------:R-:W-:Y:S01]  /*c530*/  IMAD.MOV R14, RZ, RZ, -R14 ;  /* 0x000000ffff0e7224 */ /* 0x000fe200078e0a0e */
[----:B------:R-:W-:Y:S01]  /*c540*/  LOP3.LUT R4, R13, R28, RZ, 0xc0, !PT ;  /* 0x0000001c0d047212 */ /* 0x000fe200078ec0ff */
[----:B------:R-:W-:Y:S01]  /*c550*/  IMAD.MOV.U32 R8, RZ, RZ, R12 ;  /* 0x000000ffff087224 */ /* 0x000fe200078e000c */
[----:B------:R-:W-:Y:S01]  /*c560*/  LOP3.LUT R10, R10, R7, RZ, 0xc0, !PT ;  /* 0x000000070a0a7212 */ /* 0x000fe200078ec0ff */
[----:B------:R-:W-:Y:S02]  /*c570*/  IMAD.MOV R6, RZ, RZ, -R5 ;  /* 0x000000ffff067224 */ /* 0x000fe400078e0a05 */
[----:B------:R-:W-:-:S04]  /*c580*/  IMAD R4, R22, R5, R4 ;  /* 0x0000000516047224 */ /* 0x000fc800078e0204 */
[----:B------:R-:W-:Y:S02]  /*c590*/  @P0 IMAD R23, R20, R14, R3 ;  /* 0x0000000e14170224 */ /* 0x000fe400078e0203 */
[----:B0-----:R-:W-:Y:S02]  /*c5a0*/  IMAD R3, R6, R27, R15 ;  /* 0x0000001b06037224 */ /* 0x001fe400078e020f */
[----:B------:R-:W-:Y:S02]  /*c5b0*/  IMAD R7, R4, R29, R23 ;  /* 0x0000001d04077224 */ /* 0x000fe400078e0217 */
[----:B------:R-:W-:Y:S02]  /*c5c0*/  IMAD R4, R3, R21, R10 ;  /* 0x0000001503047224 */ /* 0x000fe400078e020a */
[----:B------:R-:W-:-:S03]  /*c5d0*/  IMAD.MOV.U32 R6, RZ, RZ, 0x1 ;  /* 0x00000001ff067424 */ /* 0x000fc600078e00ff */
[----:B------:R-:W-:Y:S02]  /*c5e0*/  SEL R9, R4, R7, !P0 ;  /* 0x0000000704097207 */ /* 0x000fe40004000000 */
[----:B------:R-:W-:-:S07]  /*c5f0*/  SEL R7, R7, R4, !P0 ;  /* 0x0000000407077207 */ /* 0x000fce0004000000 */
.L_x_255:
[----:B------:R-:W-:-:S08]  /*c600*/  NOP ;  /* 0x0000000000007918 */ /* 0x000fd00000000000 */
[----:B------:R-:W0:-:S00]  /*c610*/  USETMAXREG.DEALLOC.CTAPOOL 0x28 ;  /* 0x00000028000079c8 */ /* 0x000e0000080e0500 */
[----:B0-----:R-:W-:-:S13]  /*c620*/  ISETP.NE.AND P0, PT, R0, RZ, PT ;  /* 0x000000ff0000720c */ /* 0x001fda0003f05270 */
[----:B------:R-:W-:Y:S05]  /*c630*/  @P0 EXIT ;  /* 0x000000000000094d */ /* 0x000fea0003800000 */
[----:B------:R-:W-:Y:S01]  /*c640*/  LOP3.LUT P0, RZ, R6, 0xff, RZ, 0xc0, !PT ;  /* 0x000000ff06ff7812 */ /* 0x000fe2000780c0ff */
[----:B------:R-:W-:Y:S02]  /*c650*/  IMAD.MOV.U32 R3, RZ, RZ, 0x1 ;  /* 0x00000001ff037424 */ /* 0x000fe400078e00ff */
[----:B------:R-:W-:-:S10]  /*c660*/  IMAD.MOV.U32 R0, RZ, RZ, RZ ;  /* 0x000000ffff007224 */ /* 0x000fd400078e00ff */
[----:B------:R-:W-:Y:S05]  /*c670*/  @!P0 BRA `(.L_x_258) ;  /* 0x0000000c00648947 */ /* 0x000fea0003800000 */
[----:B------:R-:W0:Y:S01]  /*c680*/  LDC R0, c[0x0][0x28c] ;  /* 0x0000a300ff007b82 */ /* 0x000e220000000800 */
[----:B------:R-:W-:Y:S01]  /*c690*/  ULDC UR5, c[0x0][0x658] ;  /* 0x0001960000057ab9 */ /* 0x000fe20000000800 */
[----:B------:R-:W-:Y:S01]  /*c6a0*/  UMOV UR7, 0xffffffff ;  /* 0xffffffff00077882 */ /* 0x000fe20000000000 */
[----:B------:R-:W-:Y:S01]  /*c6b0*/  ULDC UR6, c[0x0][0xc] ;  /* 0x0000030000067ab9 */ /* 0x000fe20000000800 */
[----:B------:R-:W-:Y:S01]  /*c6c0*/  USHF.L.U32 UR9, UR7, UR5, URZ ;  /* 0x0000000507097299 */ /* 0x000fe2000800063f */
[C---:B------:R-:W-:Y:S01]  /*c6d0*/  LOP3.LUT P2, RZ, R18.reuse, 0x7f, RZ, 0xc0, !PT ;  /* 0x0000007f12ff7812 */ /* 0x040fe2000784c0ff */
[----:B------:R-:W-:Y:S01]  /*c6e0*/  UMOV UR8, 0x1 ;  /* 0x0000000100087882 */ /* 0x000fe20000000000 */
[----:B------:R-:W-:Y:S01]  /*c6f0*/  ULDC UR7, c[0x0][0x10] ;  /* 0x0000040000077ab9 */ /* 0x000fe20000000800 */
[----:B------:R-:W-:Y:S01]  /*c700*/  LOP3.LUT P0, RZ, R18, 0x1f, RZ, 0xc0, !PT ;  /* 0x0000001f12ff7812 */ /* 0x000fe2000780c0ff */
[----:B------:R-:W-:Y:S01]  /*c710*/  UIMAD.WIDE.U32 UR6, UR6, UR7, URZ ;  /* 0x00000007060672a5 */ /* 0x000fe2000f8e003f */
[----:B------:R-:W-:Y:S01]  /*c720*/  BSSY B0, `(.L_x_258) ;  /* 0x00000ce000007945 */ /* 0x000fe20003800000 */
[----:B------:R-:W-:Y:S01]  /*c730*/  USHF.L.U32 UR5, UR8, UR5, URZ ;  /* 0x0000000508057299 */ /* 0x000fe2000800063f */
[----:B------:R-:W-:Y:S01]  /*c740*/  IMAD.MOV.U32 R11, RZ, RZ, 0x1 ;  /* 0x00000001ff0b7424 */ /* 0x000fe200078e00ff */
[----:B------:R-:W-:Y:S01]  /*c750*/  LOP3.LUT R18, R19, 0x2, RZ, 0xfc, !PT ;  /* 0x0000000213127812 */ /* 0x000fe200078efcff */
[----:B------:R-:W-:Y:S01]  /*c760*/  ULDC UR8, c[0x0][0x14] ;  /* 0x0000050000087ab9 */ /* 0x000fe20000000800 */
[----:B------:R-:W-:Y:S01]  /*c770*/  PLOP3.LUT P0, PT, P0, P2, PT, 0x8a, 0x0 ;  /* 0x000000000000781c */ /* 0x000fe20000705172 */
[----:B------:R-:W-:-:S02]  /*c780*/  UIMAD.WIDE.U32 UR30, UR6, UR8, URZ ;  /* 0x00000008061e72a5 */ /* 0x000fc4000f8e003f */
[----:B------:R-:W-:Y:S01]  /*c790*/  UIMAD UR7, UR7, UR8, URZ ;  /* 0x00000008070772a4 */ /* 0x000fe2000f8e023f */
[----:B------:R-:W-:Y:S01]  /*c7a0*/  ULDC UR4, c[0x0][0x600] ;  /* 0x0001800000047ab9 */ /* 0x000fe20000000800 */
[----:B------:R-:W-:Y:S02]  /*c7b0*/  ULOP3.LUT UR6, URZ, UR9, URZ, 0x33, !UPT ;  /* 0x000000093f067292 */ /* 0x000fe4000f8e333f */
[----:B------:R-:W-:Y:S01]  /*c7c0*/  UIADD3 UR4, UR4, -0x1, URZ ;  /* 0xffffffff04047890 */ /* 0x000fe2000fffe03f */
[----:B0-----:R-:W-:Y:S01]  /*c7d0*/  VIADD R0, R0, 0x7f ;  /* 0x0000007f00007836 */ /* 0x001fe20000000000 */
[----:B------:R-:W-:Y:S01]  /*c7e0*/  UIADD3 UR7, UR31, UR7, URZ ;  /* 0x000000071f077290 */ /* 0x000fe2000fffe03f */
[----:B------:R-:W-:-:S03]  /*c7f0*/  ULDC.64 UR38, c[0x0][0x198] ;  /* 0x0000660000267ab9 */ /* 0x000fc60000000a00 */
[----:B------:R-:W-:-:S04]  /*c800*/  SHF.R.S32.HI R3, RZ, 0x1f, R0 ;  /* 0x0000001fff037819 */ /* 0x000fc80000011400 */
[----:B------:R-:W-:Y:S01]  /*c810*/  LEA.HI R3, R3, R0, RZ, 0x7 ;  /* 0x0000000003037211 */ /* 0x000fe200078f38ff */
[----:B------:R-:W-:-:S03]  /*c820*/  IMAD.MOV.U32 R0, RZ, RZ, RZ ;  /* 0x000000ffff007224 */ /* 0x000fc600078e00ff */
[----:B------:R-:W-:Y:S01]  /*c830*/  SHF.R.S32.HI R13, RZ, 0x7, R3 ;  /* 0x00000007ff0d7819 */ /* 0x000fe20000011403 */
[----:B------:R-:W-:-:S04]  /*c840*/  IMAD.MOV.U32 R3, RZ, RZ, 0x1 ;  /* 0x00000001ff037424 */ /* 0x000fc800078e00ff */
[----:B------:R-:W-:-:S07]  /*c850*/  VIADD R10, R13, 0x1 ;  /* 0x000000010d0a7836 */ /* 0x000fce0000000000 */
.L_x_270:
[----:B------:R-:W-:-:S03]  /*c860*/  UMOV UR8, 0xffffffff ;  /* 0xffffffff00087882 */ /* 0x000fc60000000000 */
[----:B------:R-:W-:Y:S05]  /*c870*/  BRA.DIV UR8, `(.L_x_259) ;  /* 0x0000000e08887947 */ /* 0x000fea000b800000 */
[----:B------:R-:W-:-:S13]  /*c880*/  ELECT P6, URZ, PT ;  /* 0x00000000003f782f */ /* 0x000fda00038c0000 */
.L_x_279:
[----:B------:R-:W0:Y:S01]  /*c890*/  LDC R4, c[0x0][0x28c] ;  /* 0x0000a300ff047b82 */ /* 0x000e220000000800 */
[----:B------:R-:W-:Y:S01]  /*c8a0*/  BSSY B1, `(.L_x_260) ;  /* 0x0000043000017945 */ /* 0x000fe20003800000 */
[----:B0-----:R-:W-:-:S13]  /*c8b0*/  ISETP.LT.OR P6, PT, R4, 0x1, !P6 ;  /* 0x000000010400780c */ /* 0x001fda00077c1670 */
[----:B------:R-:W-:Y:S05]  /*c8c0*/  @P6 BRA `(.L_x_261) ;  /* 0x0000000400006947 */ /* 0x000fea0003800000 */
[----:B------:R-:W-:Y:S02]  /*c8d0*/  IMAD.SHL.U32 R14, R7, 0x80, RZ ;  /* 0x00000080070e7824 */ /* 0x000fe400078e00ff */
[----:B------:R-:W-:Y:S02]  /*c8e0*/  IMAD R15, R9, 0xe0, RZ ;  /* 0x000000e0090f7824 */ /* 0x000fe400078e02ff */
[----:B------:R-:W-:Y:S02]  /*c8f0*/  IMAD.MOV.U32 R20, RZ, RZ, RZ ;  /* 0x000000ffff147224 */ /* 0x000fe400078e00ff */
[----:B------:R-:W-:Y:S02]  /*c900*/  IMAD.MOV.U32 R4, RZ, RZ, R10 ;  /* 0x000000ffff047224 */ /* 0x000fe400078e000a */
[----:B------:R-:W-:Y:S02]  /*c910*/  IMAD.MOV.U32 R5, RZ, RZ, R3 ;  /* 0x000000ffff057224 */ /* 0x000fe400078e0003 */
[----:B------:R-:W-:-:S07]  /*c920*/  IMAD.MOV.U32 R6, RZ, RZ, R0 ;  /* 0x000000ffff067224 */ /* 0x000fce00078e0000 */
.L_x_265:
[----:B------:R-:W0:Y:S01]  /*c930*/  S2R R12, SR_CgaCtaId ;  /* 0x00000000000c7919 */ /* 0x000e220000008800 */
[----:B------:R-:W-:Y:S01]  /*c940*/  MOV R7, 0x400 ;  /* 0x0000040000077802 */ /* 0x000fe20000000f00 */
[----:B------:R-:W1:Y:S03]  /*c950*/  @!P2 LDC R9, c[0x0][0x500] ;  /* 0x00014000ff09ab82 */ /* 0x000e660000000800 */
[----:B0-----:R-:W-:Y:S02]  /*c960*/  LEA R21, R12, R7, 0x18 ;  /* 0x000000070c157211 */ /* 0x001fe400078ec0ff */
[----:B------:R-:W-:-:S03]  /*c970*/  SHF.L.U32 R7, R5, 0x1f, RZ ;  /* 0x0000001f05077819 */ /* 0x000fc600000006ff */
[----:B------:R-:W-:-:S04]  /*c980*/  IMAD R12, R6, 0x8, R21 ;  /* 0x00000008060c7824 */ /* 0x000fc800078e0215 */
[----:B------:R-:W0:Y:S02]  /*c990*/  SYNCS.PHASECHK.TRANS64.TRYWAIT P1, [R12+URZ+0x10], R7 ;  /* 0x000010070c0075a7 */ /* 0x000e24000802017f */
[----:B01----:R-:W-:Y:S05]  /*c9a0*/  @!P1 BRA `(.L_x_262) ;  /* 0x0000000c005c9947 */ /* 0x003fea0003800000 */
.L_x_280:
[----:B0-----:R-:W-:Y:S01]  /*c9b0*/  PRMT R7, R18, 0x9910, RZ ;  /* 0x0000991012077816 */ /* 0x001fe200000000ff */
[----:B------:R0:W-:Y:S03]  /*c9c0*/  @!P2 SYNCS.ARRIVE.TRANS64 RZ, [R12+URZ], R9 ;  /* 0x000000090cffa9a7 */ /* 0x0001e6000800003f */
[----:B------:R-:W-:-:S13]  /*c9d0*/  ISETP.NE.AND P1, PT, R7, 0x2, PT ;  /* 0x000000020700780c */ /* 0x000fda0003f25270 */
[----:B0-----:R-:W-:Y:S05]  /*c9e0*/  @P1 BRA `(.L_x_263) ;  /* 0x0000000000041947 */ /* 0x001fea0003800000 */
[----:B------:R-:W-:Y:S01]  /*c9f0*/  BPT.TRAP 0x1 ;  /* 0x000000040000795c */ /* 0x000fe20000300000 */
.L_x_263:
[----:B------:R-:W-:Y:S05]  /*ca00*/  @P0 BRA `(.L_x_264) ;  /* 0x0000000000040947 */ /* 0x000fea0003800000 */
[----:B------:R-:W-:Y:S01]  /*ca10*/  BPT.TRAP 0x1 ;  /* 0x000000040000795c */ /* 0x000fe20000300000 */
.L_x_264:
[--C-:B------:R-:W-:Y:S01]  /*ca20*/  IMAD R7, R6, 0x8000, R21.reuse ;  /* 0x0000800006077824 */ /* 0x100fe200078e0215 */
[----:B------:R-:W-:Y:S01]  /*ca30*/  R2UR UR34, R20 ;  /* 0x00000000142272ca */ /* 0x000fe200000e0000 */
[----:B------:R-:W-:Y:S01]  /*ca40*/  IMAD R21, R6, 0xe000, R21 ;  /* 0x0000e00006157824 */ /* 0x000fe200078e0215 */
[----:B------:R-:W-:Y:S01]  /*ca50*/  R2UR UR33, R12 ;  /* 0x000000000c2172ca */ /* 0x000fe200000e0000 */
[----:B------:R-:W-:Y:S01]  /*ca60*/  VIADD R4, R4, 0xffffffff ;  /* 0xffffffff04047836 */ /* 0x000fe20000000000 */
[----:B------:R-:W-:Y:S01]  /*ca70*/  R2UR UR24, R7 ;  /* 0x00000000071872ca */ /* 0x000fe200000e0000 */
[----:B------:R-:W-:Y:S01]  /*ca80*/  UIADD3 UR14, UP0, UR38, 0xf0, URZ ;  /* 0x000000f0260e7890 */ /* 0x000fe2000ff1e03f */
[----:B------:R-:W-:Y:S01]  /*ca90*/  R2UR UR8, R21 ;  /* 0x00000000150872ca */ /* 0x000fe200000e0000 */
[----:B------:R-:W-:Y:S01]  /*caa0*/  UIADD3 UR40, UP1, UR38, 0x1f0, URZ ;  /* 0x000001f026287890 */ /* 0x000fe2000ff3e03f */
[----:B------:R-:W-:Y:S01]  /*cab0*/  R2UR UR36, R8 ;  /* 0x00000000082472ca */ /* 0x000fe200000e0000 */
[----:B------:R-:W-:Y:S01]  /*cac0*/  UIADD3.X UR15, URZ, UR39, URZ, UP0, !UPT ;  /* 0x000000273f0f7290 */ /* 0x000fe200087fe43f */
[----:B------:R-:W-:Y:S01]  /*cad0*/  R2UR UR35, R14 ;  /* 0x000000000e2372ca */ /* 0x000fe200000e0000 */
[----:B------:R-:W-:Y:S01]  /*cae0*/  UIADD3.X UR41, URZ, UR39, URZ, UP1, !UPT ;  /* 0x000000273f297290 */ /* 0x000fe20008ffe43f */
[----:B------:R-:W-:Y:S01]  /*caf0*/  R2UR UR19, R15 ;  /* 0x000000000f1372ca */ /* 0x000fe200000e0000 */
[----:B------:R-:W-:Y:S01]  /*cb00*/  UIADD3 UR26, UR34, 0x40, URZ ;  /* 0x00000040221a7890 */ /* 0x000fe2000fffe03f */
[----:B------:R-:W-:Y:S01]  /*cb10*/  ISETP.GT.AND P3, PT, R4, 0x1, PT ;  /* 0x000000010400780c */ /* 0x000fe20003f64270 */
[----:B------:R-:W-:Y:S01]  /*cb20*/  VIADD R6, R6, 0x1 ;  /* 0x0000000106067836 */ /* 0x000fe20000000000 */
[----:B------:R-:W-:Y:S01]  /*cb30*/  UMOV UR22, 0x0 ;  /* 0x0000000000167882 */ /* 0x000fe20000000000 */
[----:B------:R-:W-:Y:S01]  /*cb40*/  UIADD3 UR32, UR24, 0x100, URZ ;  /* 0x0000010018207890 */ /* 0x000fe2000fffe03f */
[----:B------:R-:W-:Y:S01]  /*cb50*/  VIADD R20, R20, 0x80 ;  /* 0x0000008014147836 */ /* 0x000fe20000000000 */
[----:B------:R-:W-:Y:S01]  /*cb60*/  UIADD3 UR24, UR24, 0x4100, URZ ;  /* 0x0000410018187890 */ /* 0x000fe2000fffe03f */
[----:B------:R-:W-:Y:S01]  /*cb70*/  ISETP.NE.AND P1, PT, R6, 0x2, PT ;  /* 0x000000020600780c */ /* 0x000fe20003f25270 */
[----:B------:R-:W-:-:S02]  /*cb80*/  UIADD3 UR16, UR8, 0x10100, URZ ;  /* 0x0001010008107890 */ /* 0x000fc4000fffe03f */
[----:B------:R-:W-:Y:S01]  /*cb90*/  UIADD3 UR8, UR8, 0x17100, URZ ;  /* 0x0001710008087890 */ /* 0x000fe2000fffe03f */
[----:B------:R-:W-:Y:S01]  /*cba0*/  SEL R12, RZ, 0x1, P1 ;  /* 0x00000001ff0c7807 */ /* 0x000fe20000800000 */
[----:B------:R-:W-:Y:S01]  /*cbb0*/  UMOV UR23, 0x10000000 ;  /* 0x1000000000177882 */ /* 0x000fe20000000000 */
[----:B------:R-:W-:Y:S01]  /*cbc0*/  UMOV UR25, UR33 ;  /* 0x0000002100197c82 */ /* 0x000fe20008000000 */
[----:B------:R-:W-:Y:S01]  /*cbd0*/  UMOV UR28, UR36 ;  /* 0x00000024001c7c82 */ /* 0x000fe20008000000 */
[----:B------:R-:W-:Y:S01]  /*cbe0*/  UMOV UR27, UR35 ;  /* 0x00000023001b7c82 */ /* 0x000fe20008000000 */
[----:B------:R-:W-:Y:S01]  /*cbf0*/  UMOV UR17, UR33 ;  /* 0x0000002100117c82 */ /* 0x000fe20008000000 */
[----:B------:R-:W-:Y:S01]  /*cc00*/  UMOV UR18, UR34 ;  /* 0x0000002200127c82 */ /* 0x000fe20008000000 */
[----:B------:R-:W-:Y:S01]  /*cc10*/  UMOV UR20, UR36 ;  /* 0x0000002400147c82 */ /* 0x000fe20008000000 */
[----:B------:R0:W-:Y:S01]  /*cc20*/  UTMALDG.3D [UR32], [UR14], desc[UR22] ;  /* 0x000016200e0075b4 */ /* 0x0001e20008011000 */
[----:B------:R-:W-:Y:S01]  /*cc30*/  UMOV UR9, UR33 ;  /* 0x0000002100097c82 */ /* 0x000fe20008000000 */
[----:B------:R-:W-:Y:S01]  /*cc40*/  UMOV UR11, UR19 ;  /* 0x00000013000b7c82 */ /* 0x000fe20008000000 */
[----:B------:R-:W-:Y:S01]  /*cc50*/  UMOV UR12, UR36 ;  /* 0x00000024000c7c82 */ /* 0x000fe20008000000 */
[----:B------:R-:W-:Y:S01]  /*cc60*/  UMOV UR10, UR26 ;  /* 0x0000001a000a7c82 */ /* 0x000fe20008000000 */
[----:B------:R-:W-:-:S02]  /*cc70*/  LOP3.LUT R5, R5, R12, RZ, 0x3c, !PT ;  /* 0x0000000c05057212 */ /* 0x000fc400078e3cff */
[----:B------:R-:W-:Y:S01]  /*cc80*/  SEL R6, R6, RZ, P1 ;  /* 0x000000ff06067207 */ /* 0x000fe20000800000 */
[----:B------:R0:W-:Y:S01]  /*cc90*/  UTMALDG.3D [UR24], [UR14], desc[UR22] ;  /* 0x000016180e0075b4 */ /* 0x0001e20008011000 */
[----:B------:R0:W-:Y:S01]  /*cca0*/  UTMALDG.3D [UR16], [UR40], desc[UR22] ;  /* 0x00001610280075b4 */ /* 0x0001e20008011000 */
[----:B------:R0:W-:Y:S02]  /*ccb0*/  UTMALDG.3D [UR8], [UR40], desc[UR22] ;  /* 0x00001608280075b4 */ /* 0x0001e40008011000 */
[----:B0-----:R-:W-:Y:S05]  /*ccc0*/  @P3 BRA `(.L_x_265) ;  /* 0xfffffffc00183947 */ /* 0x001fea000383ffff */
.L_x_261:
[----:B------:R-:W-:Y:S05]  /*ccd0*/  BSYNC B1 ;  /* 0x0000000000017941 */ /* 0x000fea0003800000 */
.L_x_260:
[----:B------:R-:W-:Y:S01]  /*cce0*/  LOP3.LUT P3, RZ, R11, 0xff, RZ, 0xc0, !PT ;  /* 0x000000ff0bff7812 */ /* 0x000fe2000786c0ff */
[----:B------:R-:W-:Y:S01]  /*ccf0*/  IMAD.IADD R0, R13, 0x1, R0 ;  /* 0x000000010d007824 */ /* 0x000fe200078e0200 */
[----:B------:R-:W-:Y:S01]  /*cd00*/  IADD3 R16, P4, R16, UR30, RZ ;  /* 0x0000001e10107c10 */ /* 0x000fe2000ff9e0ff */
[----:B------:R-:W-:Y:S01]  /*cd10*/  ULDC.64 UR8, c[0x0][0x650] ;  /* 0x0001940000087ab9 */ /* 0x000fe20000000a00 */
[----:B------:R-:W-:Y:S01]  /*cd20*/  BSSY B1, `(.L_x_266) ;  /* 0x000006b000017945 */ /* 0x000fe20003800000 */
[----:B------:R-:W-:Y:S01]  /*cd30*/  IMAD.MOV.U32 R7, RZ, RZ, -0x1 ;  /* 0xffffffffff077424 */ /* 0x000fe200078e00ff */
[----:B------:R-:W-:Y:S01]  /*cd40*/  SHF.R.U32.HI R4, RZ, 0x1, R0 ;  /* 0x00000001ff047819 */ /* 0x000fe20000011600 */
[----:B------:R-:W-:Y:S01]  /*cd50*/  IMAD.MOV.U32 R9, RZ, RZ, -0x1 ;  /* 0xffffffffff097424 */ /* 0x000fe200078e00ff */
[----:B------:R-:W-:Y:S01]  /*cd60*/  ISETP.GT.U32.AND P1, PT, R0, 0x1, PT ;  /* 0x000000010000780c */ /* 0x000fe20003f24070 */
[----:B------:R-:W-:Y:S01]  /*cd70*/  IMAD.MOV.U32 R8, RZ, RZ, -0x1 ;  /* 0xffffffffff087424 */ /* 0x000fe200078e00ff */
[----:B------:R-:W-:-:S02]  /*cd80*/  LOP3.LUT R4, R4, 0x1, RZ, 0xc0, !PT ;  /* 0x0000000104047812 */ /* 0x000fc400078ec0ff */
[----:B------:R-:W-:Y:S01]  /*cd90*/  ISETP.LT.U32.AND P1, PT, R13, 0x2, P1 ;  /* 0x000000020d00780c */ /* 0x000fe20000f21070 */
[----:B------:R-:W0:Y:S01]  /*cda0*/  @P3 S2R R6, SR_CgaCtaId ;  /* 0x0000000000063919 */ /* 0x000e220000008800 */
[----:B------:R-:W-:Y:S02]  /*cdb0*/  @P3 MOV R5, 0x400 ;  /* 0x0000040000053802 */ /* 0x000fe40000000f00 */
[----:B------:R-:W-:Y:S02]  /*cdc0*/  IADD3.X R17, R17, UR7, RZ, P4, !PT ;  /* 0x0000000711117c10 */ /* 0x000fe4000a7fe4ff */
[----:B------:R-:W-:Y:S02]  /*cdd0*/  ISETP.GE.U32.AND P4, PT, R16, UR8, PT ;  /* 0x0000000810007c0c */ /* 0x000fe4000bf86070 */
[----:B------:R-:W-:Y:S02]  /*cde0*/  LOP3.LUT R0, R0, 0x1, RZ, 0xc0, !PT ;  /* 0x0000000100007812 */ /* 0x000fe400078ec0ff */
[----:B------:R-:W-:-:S02]  /*cdf0*/  PRMT R11, RZ, 0x7610, R11 ;  /* 0x00007610ff0b7816 */ /* 0x000fc4000000000b */
[----:B0-----:R-:W-:-:S04]  /*ce00*/  @P3 LEA R5, R6, R5, 0x18 ;  /* 0x0000000506053211 */ /* 0x001fc800078ec0ff */
[----:B------:R0:W-:Y:S01]  /*ce10*/  @P3 SYNCS.ARRIVE.TRANS64.A1T0 RZ, [R5+URZ+0x38], RZ ;  /* 0x000038ff05ff39a7 */ /* 0x0001e2000810003f */
[----:B------:R-:W-:Y:S02]  /*ce20*/  ISETP.NE.U32.AND P3, PT, R4, 0x1, PT ;  /* 0x000000010400780c */ /* 0x000fe40003f65070 */
[----:B------:R-:W-:Y:S02]  /*ce30*/  SEL R4, RZ, 0x1, !P1 ;  /* 0x00000001ff047807 */ /* 0x000fe40004800000 */
[----:B------:R-:W-:Y:S02]  /*ce40*/  ISETP.GE.U32.AND.EX P1, PT, R17, UR9, PT, P4 ;  /* 0x0000000911007c0c */ /* 0x000fe4000bf26140 */
[----:B------:R-:W-:-:S04]  /*ce50*/  ISETP.GT.U32.AND P3, PT, R13, 0x1, !P3 ;  /* 0x000000010d00780c */ /* 0x000fc80005f64070 */
[----:B0-----:R-:W-:-:S04]  /*ce60*/  SEL R5, RZ, 0x1, !P3 ;  /* 0x00000001ff057807 */ /* 0x001fc80005800000 */
[--C-:B------:R-:W-:Y:S02]  /*ce70*/  LOP3.LUT R3, R5, R3, R4.reuse, 0x96, !PT ;  /* 0x0000000305037212 */ /* 0x100fe400078e9604 */
[----:B------:R-:W-:Y:S01]  /*ce80*/  PRMT R4, RZ, 0x7610, R4 ;  /* 0x00007610ff047816 */ /* 0x000fe20000000004 */
[----:B------:R-:W-:Y:S06]  /*ce90*/  @P1 BRA `(.L_x_267) ;  /* 0x00000004004c1947 */ /* 0x000fec0003800000 */
[----:B------:R-:W-:Y:S01]  /*cea0*/  ULDC.64 UR8, c[0x0][0x628] ;  /* 0x00018a0000087ab9 */ /* 0x000fe20000000a00 */
[----:B------:R-:W0:Y:S01]  /*ceb0*/  S2R R14, SR_CTAID.X ;  /* 0x00000000000e7919 */ /* 0x000e220000002500 */
[----:B------:R-:W-:Y:S01]  /*cec0*/  ISETP.NE.U32.AND P1, PT, RZ, UR8, PT ;  /* 0x00000008ff007c0c */ /* 0x000fe2000bf25070 */
[----:B------:R-:W-:Y:S01]  /*ced0*/  ULDC UR11, c[0x0][0x630] ;  /* 0x00018c00000b7ab9 */ /* 0x000fe20000000800 */
[----:B------:R-:W-:Y:S01]  /*cee0*/  IMAD.MOV.U32 R4, RZ, RZ, R16 ;  /* 0x000000ffff047224 */ /* 0x000fe200078e0010 */
[----:B------:R-:W1:Y:S01]  /*cef0*/  S2R R12, SR_CTAID.Y ;  /* 0x00000000000c7919 */ /* 0x000e620000002600 */
[----:B------:R-:W-:Y:S01]  /*cf00*/  ISETP.NE.AND.EX P1, PT, RZ, UR9, PT, P1 ;  /* 0x00000009ff007c0c */ /* 0x000fe2000bf25310 */
[----:B------:R-:W-:-:S12]  /*cf10*/  IMAD.MOV.U32 R5, RZ, RZ, R17 ;  /* 0x000000ffff057224 */ /* 0x000fd800078e0011 */
[----:B------:R-:W-:Y:S05]  /*cf20*/  @!P1 BRA `(.L_x_268) ;  /* 0x0000000000289947 */ /* 0x000fea0003800000 */
[----:B------:R-:W-:Y:S02]  /*cf30*/  ULDC UR10, c[0x0][0x634] ;  /* 0x00018d00000a7ab9 */ /* 0x000fe40000000800 */
[----:B------:R-:W-:-:S05]  /*cf40*/  IADD3 R9, P1, R16, UR10, RZ ;  /* 0x0000000a10097c10 */ /* 0x000fca000ff3e0ff */
[----:B------:R-:W-:-:S04]  /*cf50*/  IMAD.X R15, RZ, RZ, R17, P1 ;  /* 0x000000ffff0f7224 */ /* 0x000fc800008e0611 */
[----:B------:R-:W-:-:S04]  /*cf60*/  IMAD.WIDE.U32 R6, R15, UR8, RZ ;  /* 0x000000080f067c25 */ /* 0x000fc8000f8e00ff */
[----:B------:R-:W-:-:S04]  /*cf70*/  IMAD.WIDE.U32 R6, P1, R9, UR9, R6 ;  /* 0x0000000909067c25 */ /* 0x000fc8000f820006 */
[----:B------:R-:W-:-:S04]  /*cf80*/  IMAD.WIDE.U32 R8, R9, UR8, RZ ;  /* 0x0000000809087c25 */ /* 0x000fc8000f8e00ff */
[----:B------:R-:W-:Y:S01]  /*cf90*/  IMAD.X R5, RZ, RZ, RZ, P1 ;  /* 0x000000ffff057224 */ /* 0x000fe200008e06ff */
[----:B------:R-:W-:Y:S01]  /*cfa0*/  IADD3 RZ, P1, R9, R6, RZ ;  /* 0x0000000609ff7210 */ /* 0x000fe20007f3e0ff */
[----:B------:R-:W-:-:S04]  /*cfb0*/  IMAD.MOV.U32 R4, RZ, RZ, R7 ;  /* 0x000000ffff047224 */ /* 0x000fc800078e0007 */
[----:B------:R-:W-:-:S08]  /*cfc0*/  IMAD.WIDE.U32.X R4, R15, UR9, R4, P1 ;  /* 0x000000090f047c25 */ /* 0x000fd000088e0404 */
.L_x_268:
[--C-:B------:R-:W-:Y:S01]  /*cfd0*/  SHF.R.U64 R8, R4, UR11, R5.reuse ;  /* 0x0000000b04087c19 */ /* 0x100fe20008001205 */
[----:B------:R-:W-:Y:S01]  /*cfe0*/  ULDC.64 UR8, c[0x0][0x620] ;  /* 0x0001880000087ab9 */ /* 0x000fe20000000a00 */
[----:B------:R-:W-:Y:S01]  /*cff0*/  SHF.R.U32.HI R4, RZ, UR11, R5 ;  /* 0x0000000bff047c19 */ /* 0x000fe20008011605 */
[----:B------:R-:W2:Y:S01]  /*d000*/  LDC R25, c[0x0][0x144] ;  /* 0x00005100ff197b82 */ /* 0x000ea20000000800 */
[----:B------:R-:W-:Y:S01]  /*d010*/  IADD3 R7, P1, RZ, -R8, RZ ;  /* 0x80000008ff077210 */ /* 0x000fe20007f3e0ff */
[----:B------:R-:W-:Y:S01]  /*d020*/  ULDC.64 UR12, c[0x0][0x640] ;  /* 0x00019000000c7ab9 */ /* 0x000fe20000000a00 */
[----:B0-----:R-:W-:Y:S01]  /*d030*/  I2FP.F32.U32 R9, R14 ;  /* 0x0000000e00097245 */ /* 0x001fe20000201000 */
[----:B------:R-:W-:Y:S02]  /*d040*/  ULDC UR10, c[0x0][0x608] ;  /* 0x00018200000a7ab9 */ /* 0x000fe40000000800 */
[----:B------:R-:W-:Y:S01]  /*d050*/  IMAD.X R4, RZ, RZ, ~R4, P1 ;  /* 0x000000ffff047224 */ /* 0x000fe200008e0e04 */
[----:B------:R-:W-:Y:S01]  /*d060*/  ISETP.NE.U32.AND P1, PT, RZ, UR12, PT ;  /* 0x0000000cff007c0c */ /* 0x000fe2000bf25070 */
[----:B------:R-:W0:Y:S02]  /*d070*/  LDC R21, c[0x0][0x148] ;  /* 0x00005200ff157b82 */ /* 0x000e240000000800 */
[----:B------:R-:W-:Y:S01]  /*d080*/  IMAD R6, R4, UR8, RZ ;  /* 0x0000000804067c24 */ /* 0x000fe2000f8e02ff */
[----:B------:R-:W-:Y:S01]  /*d090*/  ISETP.NE.AND.EX P1, PT, RZ, UR13, PT, P1 ;  /* 0x0000000dff007c0c */ /* 0x000fe2000bf25310 */
[----:B------:R-:W-:Y:S01]  /*d0a0*/  IMAD.WIDE.U32 R4, R7, UR8, R16 ;  /* 0x0000000807047c25 */ /* 0x000fe2000f8e0010 */
[----:B------:R-:W-:-:S03]  /*d0b0*/  ULDC UR8, c[0x0][0x150] ;  /* 0x0000540000087ab9 */ /* 0x000fc60000000800 */
[----:B------:R-:W-:Y:S02]  /*d0c0*/  IMAD R7, R7, UR9, R6 ;  /* 0x0000000907077c24 */ /* 0x000fe4000f8e0206 */
[----:B------:R-:W-:Y:S01]  /*d0d0*/  FMUL R6, R9, UR8 ;  /* 0x0000000809067c20 */ /* 0x000fe20008400000 */
[----:B------:R-:W-:Y:S01]  /*d0e0*/  ULDC UR8, c[0x0][0x618] ;  /* 0x0001860000087ab9 */ /* 0x000fe20000000800 */
[----:B------:R-:W-:Y:S01]  /*d0f0*/  ULDC UR9, c[0x0][0x154] ;  /* 0x0000550000097ab9 */ /* 0x000fe20000000800 */
[----:B------:R-:W-:-:S03]  /*d100*/  IMAD.IADD R5, R5, 0x1, R7 ;  /* 0x0000000105057824 */ /* 0x000fc600078e0207 */
[----:B------:R-:W3:Y:S02]  /*d110*/  F2I.U32.TRUNC.NTZ R6, R6 ;  /* 0x0000000600067305 */ /* 0x000ee4000020f000 */
[----:B------:R-:W-:Y:S02]  /*d120*/  SHF.R.U64 R9, R4, UR8, R5 ;  /* 0x0000000804097c19 */ /* 0x000fe40008001205 */
[----:B-1----:R-:W-:-:S05]  /*d130*/  I2FP.F32.U32 R4, R12 ;  /* 0x0000000c00047245 */ /* 0x002fca0000201000 */
[----:B------:R-:W-:Y:S01]  /*d140*/  FMUL R22, R4, UR9 ;  /* 0x0000000904167c20 */ /* 0x000fe20008400000 */
[----:B------:R-:W-:Y:S01]  /*d150*/  SHF.R.U32.HI R4, RZ, UR8, R5 ;  /* 0x00000008ff047c19 */ /* 0x000fe20008011605 */
[----:B------:R-:W-:-:S03]  /*d160*/  ULDC UR8, c[0x0][0x658] ;  /* 0x0001960000087ab9 */ /* 0x000fc60000000800 */
[--C-:B------:R-:W-:Y:S01]  /*d170*/  SHF.R.U64 R20, R9, UR10, R4.reuse ;  /* 0x0000000a09147c19 */ /* 0x100fe20008001204 */
[----:B------:R-:W1:Y:S01]  /*d180*/  F2I.U32.TRUNC.NTZ R22, R22 ;  /* 0x0000001600167305 */ /* 0x000e62000020f000 */
[----:B------:R-:W-:Y:S01]  /*d190*/  SHF.R.U32.HI R5, RZ, UR10, R4 ;  /* 0x0000000aff057c19 */ /* 0x000fe20008011604 */
[----:B---3--:R-:W-:-:S03]  /*d1a0*/  IMAD.MOV R6, RZ, RZ, -R6 ;  /* 0x000000ffff067224 */ /* 0x008fc600078e0a06 */
[--C-:B------:R-:W-:Y:S01]  /*d1b0*/  SHF.R.U64 R15, R20, UR8, R5.reuse ;  /* 0x00000008140f7c19 */ /* 0x100fe20008001205 */
[----:B--2---:R-:W-:Y:S01]  /*d1c0*/  IMAD R14, R25, R6, R14 ;  /* 0x00000006190e7224 */ /* 0x004fe200078e020e */
[----:B------:R-:W-:-:S03]  /*d1d0*/  SHF.R.U32.HI R23, RZ, UR8, R5 ;  /* 0x00000008ff177c19 */ /* 0x000fc60008011605 */
[----:B------:R-:W-:Y:S02]  /*d1e0*/  IMAD.MOV.U32 R4, RZ, RZ, R15 ;  /* 0x000000ffff047224 */ /* 0x000fe400078e000f */
[----:B------:R-:W-:Y:S01]  /*d1f0*/  IMAD.MOV.U32 R5, RZ, RZ, R23 ;  /* 0x000000ffff057224 */ /* 0x000fe200078e0017 */
[----:B-1----:R-:W-:Y:S06]  /*d200*/  @!P1 BRA `(.L_x_269) ;  /* 0x0000000000289947 */ /* 0x002fec0003800000 */
[----:B------:R-:W-:Y:S02]  /*d210*/  ULDC UR8, c[0x0][0x64c] ;  /* 0x0001930000087ab9 */ /* 0x000fe40000000800 */
[----:B------:R-:W-:-:S05]  /*d220*/  IADD3 R5, P1, R15, UR8, RZ ;  /* 0x000000080f057c10 */ /* 0x000fca000ff3e0ff */
[----:B------:R-:W-:-:S04]  /*d230*/  IMAD.X R23, RZ, RZ, R23, P1 ;  /* 0x000000ffff177224 */ /* 0x000fc800008e0617 */
[----:B------:R-:W-:-:S04]  /*d240*/  IMAD.WIDE.U32 R6, R23, UR12, RZ ;  /* 0x0000000c17067c25 */ /* 0x000fc8000f8e00ff */
[----:B------:R-:W-:-:S04]  /*d250*/  IMAD.WIDE.U32 R6, P1, R5, UR13, R6 ;  /* 0x0000000d05067c25 */ /* 0x000fc8000f820006 */
[----:B------:R-:W-:-:S04]  /*d260*/  IMAD.WIDE.U32 R4, R5, UR12, RZ ;  /* 0x0000000c05047c25 */ /* 0x000fc8000f8e00ff */
[----:B------:R-:W-:Y:S01]  /*d270*/  IMAD.MOV.U32 R4, RZ, RZ, R7 ;  /* 0x000000ffff047224 */ /* 0x000fe200078e0007 */
[----:B------:R-:W-:Y:S01]  /*d280*/  IADD3 RZ, P3, R5, R6, RZ ;  /* 0x0000000605ff7210 */ /* 0x000fe20007f7e0ff */
[----:B------:R-:W-:-:S04]  /*d290*/  IMAD.X R5, RZ, RZ, RZ, P1 ;  /* 0x000000ffff057224 */ /* 0x000fc800008e06ff */
[----:B------:R-:W-:-:S08]  /*d2a0*/  IMAD.WIDE.U32.X R4, R23, UR13, R4, P3 ;  /* 0x0000000d17047c25 */ /* 0x000fd000098e0404 */
.L_x_269:
[----:B------:R-:W-:Y:S01]  /*d2b0*/  ISETP.NE.AND P1, PT, R2, 0x1, PT ;  /* 0x000000010200780c */ /* 0x000fe20003f25270 */
[----:B------:R-:W-:Y:S01]  /*d2c0*/  ULDC UR8, c[0x0][0x648] ;  /* 0x0001920000087ab9 */ /* 0x000fe20000000800 */
[----:B------:R-:W-:Y:S01]  /*d2d0*/  LOP3.LUT R20, R20, UR6, RZ, 0xc0, !PT ;  /* 0x0000000614147c12 */ /* 0x000fe2000f8ec0ff */
[----:B------:R-:W-:Y:S01]  /*d2e0*/  IMAD.MOV R22, RZ, RZ, -R22 ;  /* 0x000000ffff167224 */ /* 0x000fe200078e0a16 */
[----:B------:R-:W-:Y:S01]  /*d2f0*/  SHF.R.U64 R5, R4, UR8, R5 ;  /* 0x0000000804057c19 */ /* 0x000fe20008001205 */
[----:B------:R-:W-:Y:S01]  /*d300*/  ULDC UR8, c[0x0][0x638] ;  /* 0x00018e0000087ab9 */ /* 0x000fe20000000800 */
[----:B------:R-:W-:Y:S01]  /*d310*/  LOP3.LUT R6, R9, UR4, RZ, 0xc0, !PT ;  /* 0x0000000409067c12 */ /* 0x000fe2000f8ec0ff */
[----:B------:R-:W-:Y:S02]  /*d320*/  ULDC UR9, c[0x0][0x610] ;  /* 0x0001840000097ab9 */ /* 0x000fe40000000800 */
[----:B------:R-:W-:Y:S02]  /*d330*/  IMAD.MOV R4, RZ, RZ, -R5 ;  /* 0x000000ffff047224 */ /* 0x000fe400078e0a05 */
[----:B------:R-:W-:-:S02]  /*d340*/  IMAD R5, R5, UR5, R20 ;  /* 0x0000000505057c24 */ /* 0x000fc4000f8e0214 */
[----:B0-----:R-:W-:Y:S02]  /*d350*/  @P1 IMAD R14, R21, R22, R12 ;  /* 0x00000016150e1224 */ /* 0x001fe400078e020c */
[----:B------:R-:W-:Y:S01]  /*d360*/  IMAD R15, R4, UR8, R15 ;  /* 0x00000008040f7c24 */ /* 0x000fe2000f8e020f */
[----:B------:R-:W-:Y:S01]  /*d370*/  ULDC UR8, c[0x0][0x600] ;  /* 0x0001800000087ab9 */ /* 0x000fe20000000800 */
[----:B------:R-:W-:Y:S02]  /*d380*/  IMAD R14, R5, UR9, R14 ;  /* 0x00000009050e7c24 */ /* 0x000fe4000f8e020e */
[----:B------:R-:W-:Y:S02]  /*d390*/  IMAD R15, R15, UR8, R6 ;  /* 0x000000080f0f7c24 */ /* 0x000fe4000f8e0206 */
[----:B------:R-:W-:-:S03]  /*d3a0*/  IMAD.MOV.U32 R4, RZ, RZ, 0x1 ;  /* 0x00000001ff047424 */ /* 0x000fc600078e00ff */
[----:B------:R-:W-:Y:S02]  /*d3b0*/  SEL R9, R15, R14, !P1 ;  /* 0x0000000e0f097207 */ /* 0x000fe40004800000 */
[----:B------:R-:W-:-:S07]  /*d3c0*/  SEL R7, R14, R15, !P1 ;  /* 0x0000000f0e077207 */ /* 0x000fce0004800000 */
.L_x_267:
[----:B------:R-:W-:Y:S05]  /*d3d0*/  BSYNC B1 ;  /* 0x0000000000017941 */ /* 0x000fea0003800000 */
.L_x_266:
[----:B------:R-:W-:-:S13]  /*d3e0*/  LOP3.LUT P1, RZ, R4, 0xff, RZ, 0xc0, !PT ;  /* 0x000000ff04ff7812 */ /* 0x000fda000782c0ff */
[----:B------:R-:W-:Y:S05]  /*d3f0*/  @P1 BRA `(.L_x_270) ;  /* 0xfffffff400181947 */ /* 0x000fea000383ffff */
[----:B------:R-:W-:Y:S05]  /*d400*/  BSYNC B0 ;  /* 0x0000000000007941 */ /* 0x000fea0003800000 */
.L_x_258:
[----:B------:R-:W-:-:S03]  /*d410*/  UMOV UR8, 0xffffffff ;  /* 0xffffffff00087882 */ /* 0x000fc60000000000 */
[----:B------:R-:W-:Y:S05]  /*d420*/  BRA.DIV UR8, `(.L_x_271) ;  /* 0x0000000208d07947 */ /* 0x000fea000b800000 */
[----:B------:R-:W-:-:S13]  /*d430*/  ELECT P6, URZ, PT ;  /* 0x00000000003f782f */ /* 0x000fda00038c0000 */
.L_x_283:
[----:B------:R-:W-:Y:S04]  /*d440*/  BSSY B0, `(.L_x_272) ;  /* 0x0000019000007945 */ /* 0x000fe80003800000 */
[----:B------:R-:W-:Y:S05]  /*d450*/  @!P6 BRA `(.L_x_273) ;  /* 0x00000000005ce947 */ /* 0x000fea0003800000 */
[----:B------:R-:W-:-:S04]  /*d460*/  LOP3.LUT R19, R19, 0x2, RZ, 0xfc, !PT ;  /* 0x0000000213137812 */ /* 0x000fc800078efcff */
[----:B------:R-:W-:-:S13]  /*d470*/  ISETP.NE.AND P0, PT, R19, 0x3, PT ;  /* 0x000000031300780c */ /* 0x000fda0003f05270 */
[----:B------:R-:W-:Y:S05]  /*d480*/  @!P0 BRA `(.L_x_274) ;  /* 0x0000000000048947 */ /* 0x000fea0003800000 */
[----:B------:R-:W-:Y:S01]  /*d490*/  BPT.TRAP 0x1 ;  /* 0x000000040000795c */ /* 0x000fe20000300000 */
.L_x_274:
[----:B------:R-:W0:Y:S01]  /*d4a0*/  S2R R5, SR_CgaCtaId ;  /* 0x0000000000057919 */ /* 0x000e220000008800 */
[----:B------:R-:W-:Y:S02]  /*d4b0*/  MOV R2, 0x400 ;  /* 0x0000040000027802 */ /* 0x000fe40000000f00 */
[----:B------:R-:W-:Y:S02]  /*d4c0*/  SHF.L.U32 R4, R3, 0x1f, RZ ;  /* 0x0000001f03047819 */ /* 0x000fe400000006ff */
[----:B0-----:R-:W-:-:S05]  /*d4d0*/  LEA R5, R5, R2, 0x18 ;  /* 0x0000000205057211 */ /* 0x001fca00078ec0ff */
[----:B------:R-:W-:-:S04]  /*d4e0*/  VIADD R5, R5, 0x10 ;  /* 0x0000001005057836 */ /* 0x000fc80000000000 */
[C---:B------:R-:W-:Y:S02]  /*d4f0*/  IMAD R7, R0.reuse, 0x8, R5 ;  /* 0x0000000800077824 */ /* 0x040fe400078e0205 */
[----:B------:R-:W-:Y:S02]  /*d500*/  VIADD R0, R0, 0x1 ;  /* 0x0000000100007836 */ /* 0x000fe40000000000 */
[----:B------:R-:W0:Y:S03]  /*d510*/  SYNCS.PHASECHK.TRANS64.TRYWAIT P0, [R7+URZ], R4 ;  /* 0x00000004070075a7 */ /* 0x000e26000800017f */
[----:B------:R-:W-:-:S04]  /*d520*/  ISETP.NE.AND P1, PT, R0, 0x2, PT ;  /* 0x000000020000780c */ /* 0x000fc80003f25270 */
[----:B------:R-:W-:Y:S02]  /*d530*/  SEL R2, RZ, 0x1, P1 ;  /* 0x00000001ff027807 */ /* 0x000fe40000800000 */
[----:B------:R-:W-:Y:S02]  /*d540*/  SEL R0, R0, RZ, P1 ;  /* 0x000000ff00007207 */ /* 0x000fe40000800000 */
[----:B------:R-:W-:Y:S01]  /*d550*/  LOP3.LUT R2, R3, R2, RZ, 0x3c, !PT ;  /* 0x0000000203027212 */ /* 0x000fe200078e3cff */
[----:B0-----:R-:W-:Y:S06]  /*d560*/  @!P0 BRA `(.L_x_275) ;  /* 0x0000000000a08947 */ /* 0x001fec0003800000 */
.L_x_284:
[----:B------:R-:W-:Y:S01]  /*d570*/  IMAD R5, R0, 0x8, R5 ;  /* 0x0000000800057824 */ /* 0x000fe200078e0205 */
[----:B------:R-:W-:-:S07]  /*d580*/  SHF.L.U32 R0, R2, 0x1f, RZ ;  /* 0x0000001f02007819 */ /* 0x000fce00000006ff */
.L_x_276:
[----:B-1----:R1:W2:Y:S02]  /*d590*/  SYNCS.PHASECHK.TRANS64.TRYWAIT P0, [R5+URZ], R0 ;  /* 0x00000000050075a7 */ /* 0x0022a4000800017f */
[----:B--2---:R-:W-:Y:S05]  /*d5a0*/  @!P0 NANOSLEEP.SYNCS 0x989680 ;  /* 0x009896800000895d */ /* 0x004fea0003900000 */
[----:B------:R-:W2:Y:S02]  /*d5b0*/  @!P0 SYNCS.PHASECHK.TRANS64 P0, [R5+URZ], R0 ;  /* 0x00000000050085a7 */ /* 0x000ea4000800007f */
[----:B--2---:R-:W-:Y:S05]  /*d5c0*/  @!P0 BRA `(.L_x_276) ;  /* 0xfffffffc00f08947 */ /* 0x004fea000383ffff */
.L_x_273:
[----:B------:R-:W-:Y:S05]  /*d5d0*/  BSYNC B0 ;  /* 0x0000000000007941 */ /* 0x000fea0003800000 */
.L_x_272:
[----:B------:R-:W-:Y:S05]  /*d5e0*/  EXIT ;  /* 0x000000000000794d */ /* 0x000fea0003800000 */
.L_x_17:
[----:B---3--:R3:W4:Y:S02]  /*d5f0*/  SYNCS.PHASECHK.TRANS64.TRYWAIT P1, [R3+URZ], R0 ;  /* 0x00000000030075a7 */ /* 0x008724000802017f */
[----:B----4-:R-:W-:Y:S05]  /*d600*/  @!P1 NANOSLEEP.SYNCS 0x989680 ;  /* 0x009896800000995d */ /* 0x010fea0003900000 */
[----:B------:R-:W4:Y:S02]  /*d610*/  @!P1 SYNCS.PHASECHK.TRANS64 P1, [R3+URZ], R0 ;  /* 0x00000000030095a7 */ /* 0x000f24000802007f */
[----:B----4-:R-:W-:Y:S05]  /*d620*/  @!P1 BRA `(.L_x_17) ;  /* 0xfffffffc00f09947 */ /* 0x010fea000383ffff */
[----:B------:R-:W-:Y:S05]  /*d630*/  BRA `(.L_x_16) ;  /* 0xffffff3800e47947 */ /* 0x000fea000383ffff */
.L_x_22:
[----:B-1----:R-:W-:-:S04]  /*d640*/  IMAD.U32 R4, RZ, RZ, UR9 ;  /* 0x00000009ff047e24 */ /* 0x002fc8000f8e00ff */
[----:B------:R1:W2:Y:S03]  /*d650*/  SYNCS.PHASECHK.TRANS64.TRYWAIT P1, [R4+URZ], R3 ;  /* 0x00000003040075a7 */ /* 0x0002a6000802017f */
[----:B--2---:R-:W-:Y:S05]  /*d660*/  @!P1 NANOSLEEP.SYNCS 0x989680 ;  /* 0x009896800000995d */ /* 0x004fea0003900000 */
[----:B------:R-:W2:Y:S02]  /*d670*/  @!P1 SYNCS.PHASECHK.TRANS64 P1, [R4+URZ], R3 ;  /* 0x00000003040095a7 */ /* 0x000ea4000802007f */
[----:B--2---:R-:W-:Y:S05]  /*d680*/  @!P1 BRA `(.L_x_22) ;  /* 0xfffffffc00ec9947 */ /* 0x004fea000383ffff */
[----:B------:R-:W-:Y:S05]  /*d690*/  BRA `(.L_x_21) ;  /* 0xffffff5400087947 */ /* 0x000fea000383ffff */
.L_x_259:
[----:B------:R-:W-:Y:S01]  /*d6a0*/  BSSY B1, `(.L_x_277) ;  /* 0x0000006000017945 */ /* 0x000fe20003800000 */
[----:B------:R-:W-:-:S07]  /*d6b0*/  IMAD.MOV.U32 R15, RZ, RZ, -0x1 ;  /* 0xffffffffff0f7424 */ /* 0x000fce00078e00ff */
[----:B------:R-:W-:Y:S05]  /*d6c0*/  WARPSYNC.COLLECTIVE R15, `(.L_x_278) ;  /* 0x000000000f0c7348 */ /* 0x000fea0003c00000 */
[----:B------:R-:W-:Y:S02]  /*d6d0*/  ELECT P6, UR62, PT ;  /* 0x00000000003e782f */ /* 0x000fe400038c0000 */
[----:B------:R-:W-:Y:S01]  /*d6e0*/  MOV R14, UR62 ;  /* 0x0000003e000e7c02 */ /* 0x000fe20008000f00 */
[----:B------:R-:W-:Y:S10]  /*d6f0*/  ENDCOLLECTIVE ;  /* 0x000000000000791b */ /* 0x000ff40003800000 */
.L_x_278:
[----:B------:R-:W-:Y:S05]  /*d700*/  BSYNC B1 ;  /* 0x0000000000017941 */ /* 0x000fea0003800000 */
.L_x_277:
[----:B------:R-:W-:Y:S05]  /*d710*/  BRA `(.L_x_279) ;  /* 0xfffffff0005c7947 */ /* 0x000fea000383ffff */
.L_x_262:
[----:B0-----:R0:W1:Y:S02]  /*d720*/  SYNCS.PHASECHK.TRANS64.TRYWAIT P1, [R12+URZ+0x10], R7 ;  /* 0x000010070c0075a7 */ /* 0x001064000802017f */
[----:B-1----:R-:W-:Y:S05]  /*d730*/  @!P1 NANOSLEEP.SYNCS 0x989680 ;  /* 0x009896800000995d */ /* 0x002fea0003900000 */
[----:B------:R-:W1:Y:S02]  /*d740*/  @!P1 SYNCS.PHASECHK.TRANS64 P1, [R12+URZ+0x10], R7 ;  /* 0x000010070c0095a7 */ /* 0x000e64000802007f */
[----:B-1----:R-:W-:Y:S05]  /*d750*/  @!P1 BRA `(.L_x_262) ;  /* 0xfffffffc00f09947 */ /* 0x002fea000383ffff */
[----:B------:R-:W-:Y:S05]  /*d760*/  BRA `(.L_x_280) ;  /* 0xfffffff000907947 */ /* 0x000fea000383ffff */
.L_x_271:
[----:B------:R-:W-:Y:S01]  /*d770*/  BSSY B0, `(.L_x_281) ;  /* 0x0000006000007945 */ /* 0x000fe20003800000 */
[----:B------:R-:W-:-:S07]  /*d780*/  IMAD.MOV.U32 R15, RZ, RZ, -0x1 ;  /* 0xffffffffff0f7424 */ /* 0x000fce00078e00ff */
[----:B------:R-:W-:Y:S05]  /*d790*/  WARPSYNC.COLLECTIVE R15, `(.L_x_282) ;  /* 0x000000000f0c7348 */ /* 0x000fea0003c00000 */
[----:B------:R-:W-:Y:S02]  /*d7a0*/  ELECT P6, UR62, PT ;  /* 0x00000000003e782f */ /* 0x000fe400038c0000 */
[----:B------:R-:W-:Y:S01]  /*d7b0*/  MOV R14, UR62 ;  /* 0x0000003e000e7c02 */ /* 0x000fe20008000f00 */
[----:B------:R-:W-:Y:S10]  /*d7c0*/  ENDCOLLECTIVE ;  /* 0x000000000000791b */ /* 0x000ff40003800000 */
.L_x_282:
[----:B------:R-:W-:Y:S05]  /*d7d0*/  BSYNC B0 ;  /* 0x0000000000007941 */ /* 0x000fea0003800000 */
.L_x_281:
[----:B------:R-:W-:Y:S05]  /*d7e0*/  BRA `(.L_x_283) ;  /* 0xfffffffc00147947 */ /* 0x000fea000383ffff */
.L_x_275:
[----:B0-----:R0:W1:Y:S02]  /*d7f0*/  SYNCS.PHASECHK.TRANS64.TRYWAIT P0, [R7+URZ], R4 ;  /* 0x00000004070075a7 */ /* 0x001064000800017f */
[----:B-1----:R-:W-:Y:S05]  /*d800*/  @!P0 NANOSLEEP.SYNCS 0x989680 ;  /* 0x009896800000895d */ /* 0x002fea0003900000 */
[----:B------:R-:W1:Y:S02]  /*d810*/  @!P0 SYNCS.PHASECHK.TRANS64 P0, [R7+URZ], R4 ;  /* 0x00000004070085a7 */ /* 0x000e64000800007f */
[----:B-1----:R-:W-:Y:S05]  /*d820*/  @!P0 BRA `(.L_x_275) ;  /* 0xfffffffc00f08947 */ /* 0x002fea000383ffff */
[----:B------:R-:W-:Y:S05]  /*d830*/  BRA `(.L_x_284) ;  /* 0xfffffffc004c7947 */ /* 0x000fea000383ffff */
.L_x_285:
[----:B------:R-:W-:-:S00]  /*d840*/  BRA `(.L_x_285) ;  /* 0xfffffffc00fc7947 */ /* 0x000fc0000383ffff */
[----:B------:R-:W-:-:S00]  /*d850*/  NOP ;  /* 0x0000000000007918 */ /* 0x000fc00000000000 */
        /* <DEDUP_REMOVED lines=10> */
.L_x_286:


//--------------------- .nv.global.init           --------------------------
	.section	.nv.global.init,"aw",@progbits
.nv.global.init:
	.type		$str$22,@object
	.size		$str$22,($str$23 - $str$22)
$str$22:
        /*0000*/ 	.byte	0x6b, 0x5f, 0x74, 0x69, 0x6c, 0x65, 0x5f, 0x63, 0x6f, 0x75, 0x6e, 0x74, 0x20, 0x3e, 0x3d, 0x20
        /*0010*/ 	.byte	0x31, 0x00
	.type		$str$23,@object
	.size		$str$23,(__unnamed_1 - $str$23)
$str$23:
        /*0012*/ 	.byte	0x2f, 0x74, 0x6d, 0x70, 0x2f, 0x63, 0x75, 0x74, 0x6c, 0x61, 0x73, 0x73, 0x5f, 0x73, 0x77, 0x65
        /*0022*/ 	.byte	0x65, 0x70, 0x5f, 0x73, 0x72, 0x63, 0x2f, 0x69, 0x6e, 0x63, 0x6c, 0x75, 0x64, 0x65, 0x2f, 0x63
        /*0032*/ 	.byte	0x75, 0x74, 0x6c, 0x61, 0x73, 0x73, 0x2f, 0x67, 0x65, 0x6d, 0x6d, 0x2f, 0x63, 0x6f, 0x6c, 0x6c
        /*0042*/ 	.byte	0x65, 0x63, 0x74, 0x69, 0x76, 0x65, 0x2f, 0x73, 0x6d, 0x39, 0x30, 0x5f, 0x6d, 0x6d, 0x61, 0x5f
        /*0052*/ 	.byte	0x74, 0x6d, 0x61, 0x5f, 0x67, 0x6d, 0x6d, 0x61, 0x5f, 0x73, 0x73, 0x5f, 0x77, 0x61, 0x72, 0x70
        /*0062*/ 	.byte	0x73, 0x70, 0x65, 0x63, 0x69, 0x61, 0x6c, 0x69, 0x7a, 0x65, 0x64, 0x2e, 0x68, 0x70, 0x70, 0x00
	.type		__unnamed_1,@object
	.size		__unnamed_1,(.L_0 - __unnamed_1)
__unnamed_1:
        /*0072*/ 	.byte	0x76, 0x6f, 0x69, 0x64, 0x20, 0x63, 0x75, 0x74, 0x6c, 0x61, 0x73, 0x73, 0x3a, 0x3a, 0x67, 0x65
        /* <DEDUP_REMOVED lines=180> */
        /*0bc2*/ 	.byte	0x74, 0x69, 0x74, 0x79, 0x5d, 0x00
.L_0:


//--------------------- .nv.shared._ZN7cutlass13device_kernelINS_4gemm6kernel13GemmUniversalIN4cute5tupleIJiiiiEEENS1_10collective13CollectiveMmaINS1_34MainloopSm90TmaGmmaWarpSpecializedILi2ENS5_IJNS4_1CILi1EEESB_SB_EEENS1_35KernelTmaWarpSpecializedCooperativeEEENS5_IJNSA_ILi128EEENSA_ILi224EEESF_EEENS_10bfloat16_tENS5_IJlSB_lEEESI_SJ_NS4_8TiledMMAINS4_8MMA_AtomIJNS4_4SM904GMMA27MMA_64x32x16_F32BF16BF16_SSILNSN_5MajorE0ELSP_0ELNSN_7ScaleInE1ELSQ_1EEEEEENS4_6LayoutINS5_IJNSA_ILi2EEESB_SB_EEENS5_IJSB_NSA_ILi0EEESW_EEEEENS5_IJNS4_10UnderscoreESZ_SZ_EEEEENS4_13SM90_TMA_LOADENS4_14ComposedLayoutINS4_7SwizzleILi3ELi4ELi3EEENS4_18smem_ptr_flag_bitsILi16EEENST_INS5_IJNSA_ILi8EEENSA_ILi64EEEEEENS5_IJS19_SB_EEEEEEEvNS4_8identityES12_S1D_vS1E_EENS_8epilogue10collective6detail29Sm90TmaWarpSpecializedAdapterINS1H_15DefaultEpilogueISI_SJ_SJ_NS1G_6thread17LinearCombinationISI_Li1EffLNS1L_9ScaleType4KindE0ELNS_15FloatRoundStyleE2ESI_EENS1_15EpilogueDefaultEEEEEvvEEEEvNT_6ParamsE --------------------------
	.section	.nv.shared._ZN7cutlass13device_kernelINS_4gemm6kernel13GemmUniversalIN4cute5tupleIJiiiiEEENS1_10collective13CollectiveMmaINS1_34MainloopSm90TmaGmmaWarpSpecializedILi2ENS5_IJNS4_1CILi1EEESB_SB_EEENS1_35KernelTmaWarpSpecializedCooperativeEEENS5_IJNSA_ILi128EEENSA_ILi224EEESF_EEENS_10bfloat16_tENS5_IJlSB_lEEESI_SJ_NS4_8TiledMMAINS4_8MMA_AtomIJNS4_4SM904GMMA27MMA_64x32x16_F32BF16BF16_SSILNSN_5MajorE0ELSP_0ELNSN_7ScaleInE1ELSQ_1EEEEEENS4_6LayoutINS5_IJNSA_ILi2EEESB_SB_EEENS5_IJSB_NSA_ILi0EEESW_EEEEENS5_IJNS4_10UnderscoreESZ_SZ_EEEEENS4_13SM90_TMA_LOADENS4_14ComposedLayoutINS4_7SwizzleILi3ELi4ELi3EEENS4_18smem_ptr_flag_bitsILi16EEENST_INS5_IJNSA_ILi8EEENSA_ILi64EEEEEENS5_IJS19_SB_EEEEEEEvNS4_8identityES12_S1D_vS1E_EENS_8epilogue10collective6detail29Sm90TmaWarpSpecializedAdapterINS1H_15DefaultEpilogueISI_SJ_SJ_NS1G_6thread17LinearCombinationISI_Li1EffLNS1L_9ScaleType4KindE0ELNS_15FloatRoundStyleE2ESI_EENS1_15EpilogueDefaultEEEEEvvEEEEvNT_6ParamsE,"aw",@nobits
	.sectionflags	@""
	.align	16
	.zero		1024


//--------------------- .nv.shared.reserved.0     --------------------------
	.section	.nv.shared.reserved.0,"aw",@nobits
	.weak		__nv_reservedSMEM_offset_0_alias
	.size		__nv_reservedSMEM_offset_0_alias, 0, 0
	.other		__nv_reservedSMEM_offset_0_alias,@"STO_CUDA_RESERVED_SHARED STV_DEFAULT"
__nv_reservedSMEM_offset_0_alias:
	.zero		0


//--------------------- .nv.global                --------------------------
	.section	.nv.global,"aw",@nobits
.nv.global:
	.type		_ZN40_INTERNAL_92d6232e_4_k_cu_24265910_112404cute1_E,@object
	.size		_ZN40_INTERNAL_92d6232e_4_k_cu_24265910_112404cute1_E,(_ZN40_INTERNAL_92d6232e_4_k_cu_24265910_112404cuda3std3__45__cpo6cbeginE - _ZN40_INTERNAL_92d6232e_4_k_cu_24265910_112404cute1_E)
_ZN40_INTERNAL_92d6232e_4_k_cu_24265910_112404cute1_E:
	.zero		1
	.type		_ZN40_INTERNAL_92d6232e_4_k_cu_24265910_112404cuda3std3__45__cpo6cbeginE,@object
	.size		_ZN40_INTERNAL_92d6232e_4_k_cu_24265910_112404cuda3std3__45__cpo6cbeginE,(_ZN40_INTERNAL_92d6232e_4_k_cu_24265910_112404cuda3std3__48in_placeE - _ZN40_INTERNAL_92d6232e_4_k_cu_24265910_112404cuda3std3__45__cpo6cbeginE)
_ZN40_INTERNAL_92d6232e_4_k_cu_24265910_112404cuda3std3__45__cpo6cbeginE:
	.zero		1
	.type		_ZN40_INTERNAL_92d6232e_4_k_cu_24265910_112404cuda3std3__48in_placeE,@object
	.size		_ZN40_INTERNAL_92d6232e_4_k_cu_24265910_112404cuda3std3__48in_placeE,(_ZN40_INTERNAL_92d6232e_4_k_cu_24265910_112404cuda3std6ranges3__45__cpo9iter_moveE - _ZN40_INTERNAL_92d6232e_4_k_cu_24265910_112404cuda3std3__48in_placeE)
_ZN40_INTERNAL_92d6232e_4_k_cu_24265910_112404cuda3std3__48in_placeE:
	.zero		1
	.type		_ZN40_INTERNAL_92d6232e_4_k_cu_24265910_112404cuda3std6ranges3__45__cpo9iter_moveE,@object
	.size		_ZN40_INTERNAL_92d6232e_4_k_cu_24265910_112404cuda3std6ranges3__45__cpo9iter_moveE,(_ZN40_INTERNAL_92d6232e_4_k_cu_24265910_112404cuda3std3__45__cpo5beginE - _ZN40_INTERNAL_92d6232e_4_k_cu_24265910_112404cuda3std6ranges3__45__cpo9iter_moveE)
_ZN40_INTERNAL_92d6232e_4_k_cu_24265910_112404cuda3std6ranges3__45__cpo9iter_moveE:
	.zero		1
	.type		_ZN40_INTERNAL_92d6232e_4_k_cu_24265910_112404cuda3std3__45__cpo5beginE,@object
	.size		_ZN40_INTERNAL_92d6232e_4_k_cu_24265910_112404cuda3std3__45__cpo5beginE,(_ZN40_INTERNAL_92d6232e_4_k_cu_24265910_112404cuda3std3__442_GLOBAL__N__92d6232e_4_k_cu_24265910_112406ignoreE - _ZN40_INTERNAL_92d6232e_4_k_cu_24265910_112404cuda3std3__45__cpo5beginE)
_ZN40_INTERNAL_92d6232e_4_k_cu_24265910_112404cuda3std3__45__cpo5beginE:
	.zero		1
	.type		_ZN40_INTERNAL_92d6232e_4_k_cu_24265910_112404cuda3std3__442_GLOBAL__N__92d6232e_4_k_cu_24265910_112406ignoreE,@object
	.size		_ZN40_INTERNAL_92d6232e_4_k_cu_24265910_112404cuda3std3__442_GLOBAL__N__92d6232e_4_k_cu_24265910_112406ignoreE,(_ZN40_INTERNAL_92d6232e_4_k_cu_24265910_112404cute7productE - _ZN40_INTERNAL_92d6232e_4_k_cu_24265910_112404cuda3std3__442_GLOBAL__N__92d6232e_4_k_cu_24265910_112406ignoreE)
_ZN40_INTERNAL_92d6232e_4_k_cu_24265910_112404cuda3std3__442_GLOBAL__N__92d6232e_4_k_cu_24265910_112406ignoreE:
	.zero		1
	.type		_ZN40_INTERNAL_92d6232e_4_k_cu_24265910_112404cute7productE,@object
	.size		_ZN40_INTERNAL_92d6232e_4_k_cu_24265910_112404cute7productE,(_ZN40_INTERNAL_92d6232e_4_k_cu_24265910_112404cuda3std3__45__cpo3endE - _ZN40_INTERNAL_92d6232e_4_k_cu_24265910_112404cute7productE)
_ZN40_INTERNAL_92d6232e_4_k_cu_24265910_112404cute7productE:
	.zero		1
	.type		_ZN40_INTERNAL_92d6232e_4_k_cu_24265910_112404cuda3std3__45__cpo3endE,@object
	.size		_ZN40_INTERNAL_92d6232e_4_k_cu_24265910_112404cuda3std3__45__cpo3endE,(_ZN40_INTERNAL_92d6232e_4_k_cu_24265910_112404cuda3std3__419piecewise_constructE - _ZN40_INTERNAL_92d6232e_4_k_cu_24265910_112404cuda3std3__45__cpo3endE)
_ZN40_INTERNAL_92d6232e_4_k_cu_24265910_112404cuda3std3__45__cpo3endE:
	.zero		1
	.type		_ZN40_INTERNAL_92d6232e_4_k_cu_24265910_112404cuda3std3__419piecewise_constructE,@object
	.size		_ZN40_INTERNAL_92d6232e_4_k_cu_24265910_112404cuda3std3__419piecewise_constructE,(_ZN40_INTERNAL_92d6232e_4_k_cu_24265910_112404cuda3std3__45__cpo4cendE - _ZN40_INTERNAL_92d6232e_4_k_cu_24265910_112404cuda3std3__419piecewise_constructE)
_ZN40_INTERNAL_92d6232e_4_k_cu_24265910_112404cuda3std3__419piecewise_constructE:
	.zero		1
	.type		_ZN40_INTERNAL_92d6232e_4_k_cu_24265910_112404cuda3std3__45__cpo4cendE,@object
	.size		_ZN40_INTERNAL_92d6232e_4_k_cu_24265910_112404cuda3std3__45__cpo4cendE,(_ZN40_INTERNAL_92d6232e_4_k_cu_24265910_112404cuda3std6ranges3__45__cpo4swapE - _ZN40_INTERNAL_92d6232e_4_k_cu_24265910_112404cuda3std3__45__cpo4cendE)
_ZN40_INTERNAL_92d6232e_4_k_cu_24265910_112404cuda3std3__45__cpo4cendE:
	.zero		1
	.type		_ZN40_INTERNAL_92d6232e_4_k_cu_24265910_112404cuda3std6ranges3__45__cpo4swapE,@object
	.size		_ZN40_INTERNAL_92d6232e_4_k_cu_24265910_112404cuda3std6ranges3__45__cpo4swapE,(.L_8 - _ZN40_INTERNAL_92d6232e_4_k_cu_24265910_112404cuda3std6ranges3__45__cpo4swapE)
_ZN40_INTERNAL_92d6232e_4_k_cu_24265910_112404cuda3std6ranges3__45__cpo4swapE:
	.zero		1
.L_8:


//--------------------- .nv.constant0._ZN7cutlass13device_kernelINS_4gemm6kernel13GemmUniversalIN4cute5tupleIJiiiiEEENS1_10collective13CollectiveMmaINS1_34MainloopSm90TmaGmmaWarpSpecializedILi2ENS5_IJNS4_1CILi1EEESB_SB_EEENS1_35KernelTmaWarpSpecializedCooperativeEEENS5_IJNSA_ILi128EEENSA_ILi224EEESF_EEENS_10bfloat16_tENS5_IJlSB_lEEESI_SJ_NS4_8TiledMMAINS4_8MMA_AtomIJNS4_4SM904GMMA27MMA_64x32x16_F32BF16BF16_SSILNSN_5MajorE0ELSP_0ELNSN_7ScaleInE1ELSQ_1EEEEEENS4_6LayoutINS5_IJNSA_ILi2EEESB_SB_EEENS5_IJSB_NSA_ILi0EEESW_EEEEENS5_IJNS4_10UnderscoreESZ_SZ_EEEEENS4_13SM90_TMA_LOADENS4_14ComposedLayoutINS4_7SwizzleILi3ELi4ELi3EEENS4_18smem_ptr_flag_bitsILi16EEENST_INS5_IJNSA_ILi8EEENSA_ILi64EEEEEENS5_IJS19_SB_EEEEEEEvNS4_8identityES12_S1D_vS1E_EENS_8epilogue10collective6detail29Sm90TmaWarpSpecializedAdapterINS1H_15DefaultEpilogueISI_SJ_SJ_NS1G_6thread17LinearCombinationISI_Li1EffLNS1L_9ScaleType4KindE0ELNS_15FloatRoundStyleE2ESI_EENS1_15EpilogueDefaultEEEEEvvEEEEvNT_6ParamsE --------------------------
	.section	.nv.constant0._ZN7cutlass13device_kernelINS_4gemm6kernel13GemmUniversalIN4cute5tupleIJiiiiEEENS1_10collective13CollectiveMmaINS1_34MainloopSm90TmaGmmaWarpSpecializedILi2ENS5_IJNS4_1CILi1EEESB_SB_EEENS1_35KernelTmaWarpSpecializedCooperativeEEENS5_IJNSA_ILi128EEENSA_ILi224EEESF_EEENS_10bfloat16_tENS5_IJlSB_lEEESI_SJ_NS4_8TiledMMAINS4_8MMA_AtomIJNS4_4SM904GMMA27MMA_64x32x16_F32BF16BF16_SSILNSN_5MajorE0ELSP_0ELNSN_7ScaleInE1ELSQ_1EEEEEENS4_6LayoutINS5_IJNSA_ILi2EEESB_SB_EEENS5_IJSB_NSA_ILi0EEESW_EEEEENS5_IJNS4_10UnderscoreESZ_SZ_EEEEENS4_13SM90_TMA_LOADENS4_14ComposedLayoutINS4_7SwizzleILi3ELi4ELi3EEENS4_18smem_ptr_flag_bitsILi16EEENST_INS5_IJNSA_ILi8EEENSA_ILi64EEEEEENS5_IJS19_SB_EEEEEEEvNS4_8identityES12_S1D_vS1E_EENS_8epilogue10collective6detail29Sm90TmaWarpSpecializedAdapterINS1H_15DefaultEpilogueISI_SJ_SJ_NS1G_6thread17LinearCombinationISI_Li1EffLNS1L_9ScaleType4KindE0ELNS_15FloatRoundStyleE2ESI_EENS1_15EpilogueDefaultEEEEEvvEEEEvNT_6ParamsE,"a",@progbits
	.sectionflags	@""
	.align	4
.nv.constant0._ZN7cutlass13device_kernelINS_4gemm6kernel13GemmUniversalIN4cute5tupleIJiiiiEEENS1_10collective13CollectiveMmaINS1_34MainloopSm90TmaGmmaWarpSpecializedILi2ENS5_IJNS4_1CILi1EEESB_SB_EEENS1_35KernelTmaWarpSpecializedCooperativeEEENS5_IJNSA_ILi128EEENSA_ILi224EEESF_EEENS_10bfloat16_tENS5_IJlSB_lEEESI_SJ_NS4_8TiledMMAINS4_8MMA_AtomIJNS4_4SM904GMMA27MMA_64x32x16_F32BF16BF16_SSILNSN_5MajorE0ELSP_0ELNSN_7ScaleInE1ELSQ_1EEEEEENS4_6LayoutINS5_IJNSA_ILi2EEESB_SB_EEENS5_IJSB_NSA_ILi0EEESW_EEEEENS5_IJNS4_10UnderscoreESZ_SZ_EEEEENS4_13SM90_TMA_LOADENS4_14ComposedLayoutINS4_7SwizzleILi3ELi4ELi3EEENS4_18smem_ptr_flag_bitsILi16EEENST_INS5_IJNSA_ILi8EEENSA_ILi64EEEEEENS5_IJS19_SB_EEEEEEEvNS4_8identityES12_S1D_vS1E_EENS_8epilogue10collective6detail29Sm90TmaWarpSpecializedAdapterINS1H_15DefaultEpilogueISI_SJ_SJ_NS1G_6thread17LinearCombinationISI_Li1EffLNS1L_9ScaleType4KindE0ELNS_15FloatRoundStyleE2ESI_EENS1_15EpilogueDefaultEEEEEvvEEEEvNT_6ParamsE:
	.zero		1664


//--------------------- SYMBOLS --------------------------

	.type		.nv.reservedSmem.offset0,@object
	.size		.nv.reservedSmem.offset0,0x4
	.type		__assertfail,@function
